//
// Generated by NVIDIA NVVM Compiler
//
// Compiler Build ID: CL-36424714
// Cuda compilation tools, release 13.0, V13.0.88
// Based on NVVM 20.0.0
//

.version 9.0
.target sm_100
.address_size 64

	// .globl	_Z10erosionImgPiS_iii
// _ZZ16erosionImgSharedPiS_iiiE10clc_shared has been demoted
// _ZZ17dilationImgSharedPiS_iiiE10clc_shared has been demoted
// _ZZ19sharpenImgOptimizedPiS_iiffE9sharedImg has been demoted

.visible .entry _Z10erosionImgPiS_iii(
	.param .u64 .ptr .align 1 _Z10erosionImgPiS_iii_param_0,
	.param .u64 .ptr .align 1 _Z10erosionImgPiS_iii_param_1,
	.param .u32 _Z10erosionImgPiS_iii_param_2,
	.param .u32 _Z10erosionImgPiS_iii_param_3,
	.param .u32 _Z10erosionImgPiS_iii_param_4
)
{
	.reg .pred 	%p<16>;
	.reg .b32 	%r<111>;
	.reg .b64 	%rd<21>;

	ld.param.u64 	%rd2, [_Z10erosionImgPiS_iii_param_0];
	ld.param.u64 	%rd3, [_Z10erosionImgPiS_iii_param_1];
	ld.param.u32 	%r52, [_Z10erosionImgPiS_iii_param_2];
	ld.param.u32 	%r53, [_Z10erosionImgPiS_iii_param_3];
	ld.param.u32 	%r54, [_Z10erosionImgPiS_iii_param_4];
	cvta.to.global.u64 	%rd1, %rd3;
	add.s32 	%r56, %r54, -1;
	shr.u32 	%r57, %r56, 31;
	add.s32 	%r58, %r56, %r57;
	shr.s32 	%r1, %r58, 1;
	mov.u32 	%r59, %ctaid.x;
	mov.u32 	%r60, %ntid.x;
	mov.u32 	%r61, %tid.x;
	mad.lo.s32 	%r2, %r59, %r60, %r61;
	add.s32 	%r3, %r1, %r2;
	mov.u32 	%r62, %ctaid.y;
	mov.u32 	%r63, %ntid.y;
	mov.u32 	%r64, %tid.y;
	mad.lo.s32 	%r4, %r62, %r63, %r64;
	setp.lt.s32 	%p3, %r54, 1;
	mov.b32 	%r100, 1;
	@%p3 bra 	$L__BB0_22;
	add.s32 	%r67, %r1, %r52;
	setp.ge.s32 	%p4, %r3, %r67;
	setp.ge.s32 	%p5, %r4, %r53;
	or.pred  	%p1, %p4, %p5;
	add.s32 	%r5, %r67, %r1;
	and.b32  	%r6, %r54, 3;
	and.b32  	%r7, %r54, 2147483644;
	add.s32 	%r8, %r4, 1;
	add.s32 	%r9, %r4, 2;
	add.s32 	%r68, %r4, 3;
	setp.eq.s32 	%p7, %r6, 2;
	or.pred  	%p2, %p7, %p1;
	mad.lo.s32 	%r10, %r68, %r5, %r2;
	shl.b32 	%r69, %r1, 3;
	shl.b32 	%r70, %r52, 2;
	add.s32 	%r11, %r69, %r70;
	mul.lo.s32 	%r71, %r4, %r5;
	add.s32 	%r72, %r71, %r5;
	add.s32 	%r12, %r2, %r72;
	neg.s32 	%r13, %r7;
	add.s32 	%r14, %r2, %r71;
	mov.b32 	%r100, 1;
	mov.b32 	%r92, 0;
$L__BB0_2:
	setp.lt.u32 	%p8, %r54, 4;
	add.s32 	%r17, %r92, %r2;
	mov.b32 	%r105, 0;
	@%p8 bra 	$L__BB0_13;
	add.s32 	%r98, %r10, %r92;
	mad.lo.s32 	%r75, %r9, %r5, %r2;
	add.s32 	%r97, %r75, %r92;
	add.s32 	%r96, %r12, %r92;
	add.s32 	%r94, %r14, %r92;
	mov.u32 	%r95, %r13;
$L__BB0_4:
	@%p1 bra 	$L__BB0_6;
	mul.wide.s32 	%rd4, %r94, 4;
	add.s64 	%rd5, %rd1, %rd4;
	ld.global.u32 	%r76, [%rd5];
	min.s32 	%r100, %r100, %r76;
$L__BB0_6:
	@%p1 bra 	$L__BB0_8;
	mul.wide.s32 	%rd6, %r96, 4;
	add.s64 	%rd7, %rd1, %rd6;
	ld.global.u32 	%r77, [%rd7];
	min.s32 	%r100, %r100, %r77;
$L__BB0_8:
	@%p1 bra 	$L__BB0_10;
	mul.wide.s32 	%rd8, %r97, 4;
	add.s64 	%rd9, %rd1, %rd8;
	ld.global.u32 	%r78, [%rd9];
	min.s32 	%r100, %r100, %r78;
$L__BB0_10:
	@%p1 bra 	$L__BB0_12;
	mul.wide.s32 	%rd10, %r98, 4;
	add.s64 	%rd11, %rd1, %rd10;
	ld.global.u32 	%r79, [%rd11];
	min.s32 	%r100, %r100, %r79;
$L__BB0_12:
	add.s32 	%r98, %r98, %r11;
	add.s32 	%r97, %r97, %r11;
	add.s32 	%r96, %r96, %r11;
	add.s32 	%r95, %r95, 4;
	add.s32 	%r94, %r94, %r11;
	setp.ne.s32 	%p9, %r95, 0;
	mov.u32 	%r105, %r7;
	@%p9 bra 	$L__BB0_4;
$L__BB0_13:
	setp.eq.s32 	%p10, %r6, 0;
	@%p10 bra 	$L__BB0_21;
	@%p1 bra 	$L__BB0_16;
	add.s32 	%r80, %r105, %r4;
	mad.lo.s32 	%r81, %r80, %r5, %r17;
	mul.wide.s32 	%rd12, %r81, 4;
	add.s64 	%rd13, %rd1, %rd12;
	ld.global.u32 	%r82, [%rd13];
	min.s32 	%r100, %r100, %r82;
$L__BB0_16:
	setp.eq.s32 	%p11, %r6, 1;
	@%p11 bra 	$L__BB0_21;
	@%p1 bra 	$L__BB0_19;
	add.s32 	%r83, %r105, %r8;
	mad.lo.s32 	%r84, %r83, %r5, %r17;
	mul.wide.s32 	%rd14, %r84, 4;
	add.s64 	%rd15, %rd1, %rd14;
	ld.global.u32 	%r85, [%rd15];
	min.s32 	%r100, %r100, %r85;
$L__BB0_19:
	@%p2 bra 	$L__BB0_21;
	add.s32 	%r86, %r105, %r9;
	mad.lo.s32 	%r87, %r86, %r5, %r17;
	mul.wide.s32 	%rd16, %r87, 4;
	add.s64 	%rd17, %rd1, %rd16;
	ld.global.u32 	%r88, [%rd17];
	min.s32 	%r100, %r100, %r88;
$L__BB0_21:
	add.s32 	%r92, %r92, 1;
	setp.ne.s32 	%p12, %r92, %r54;
	@%p12 bra 	$L__BB0_2;
$L__BB0_22:
	add.s32 	%r89, %r1, %r52;
	add.s32 	%r90, %r1, %r2;
	setp.ge.s32 	%p13, %r90, %r89;
	setp.ge.s32 	%p14, %r4, %r53;
	or.pred  	%p15, %p13, %p14;
	@%p15 bra 	$L__BB0_24;
	mad.lo.s32 	%r91, %r52, %r4, %r2;
	cvta.to.global.u64 	%rd18, %rd2;
	mul.wide.s32 	%rd19, %r91, 4;
	add.s64 	%rd20, %rd18, %rd19;
	st.global.u32 	[%rd20], %r100;
$L__BB0_24:
	ret;

}
	// .globl	_Z16erosionImgSharedPiS_iii
.visible .entry _Z16erosionImgSharedPiS_iii(
	.param .u64 .ptr .align 1 _Z16erosionImgSharedPiS_iii_param_0,
	.param .u64 .ptr .align 1 _Z16erosionImgSharedPiS_iii_param_1,
	.param .u32 _Z16erosionImgSharedPiS_iii_param_2,
	.param .u32 _Z16erosionImgSharedPiS_iii_param_3,
	.param .u32 _Z16erosionImgSharedPiS_iii_param_4
)
{
	.reg .pred 	%p<16>;
	.reg .b32 	%r<150>;
	.reg .b64 	%rd<19>;
	// demoted variable
	.shared .align 4 .b8 _ZZ16erosionImgSharedPiS_iiiE10clc_shared[1296];
	ld.param.u64 	%rd5, [_Z16erosionImgSharedPiS_iii_param_0];
	ld.param.u64 	%rd6, [_Z16erosionImgSharedPiS_iii_param_1];
	ld.param.u32 	%r47, [_Z16erosionImgSharedPiS_iii_param_2];
	ld.param.u32 	%r48, [_Z16erosionImgSharedPiS_iii_param_3];
	ld.param.u32 	%r49, [_Z16erosionImgSharedPiS_iii_param_4];
	cvta.to.global.u64 	%rd1, %rd6;
	add.s32 	%r50, %r49, -1;
	shr.u32 	%r51, %r50, 31;
	add.s32 	%r52, %r50, %r51;
	shr.s32 	%r1, %r52, 1;
	mov.u32 	%r53, %ctaid.x;
	mov.u32 	%r54, %ntid.x;
	mov.u32 	%r2, %tid.x;
	mad.lo.s32 	%r3, %r53, %r54, %r2;
	add.s32 	%r4, %r1, %r3;
	mov.u32 	%r55, %ctaid.y;
	mov.u32 	%r56, %ntid.y;
	mov.u32 	%r5, %tid.y;
	mad.lo.s32 	%r6, %r55, %r56, %r5;
	add.s32 	%r7, %r1, %r6;
	and.b32  	%r57, %r52, -2;
	add.s32 	%r8, %r57, %r47;
	mul.lo.s32 	%r9, %r8, %r7;
	add.s32 	%r58, %r9, %r4;
	mul.wide.s32 	%rd7, %r58, 4;
	add.s64 	%rd2, %rd1, %rd7;
	ld.global.u32 	%r59, [%rd2];
	mov.u32 	%r60, _ZZ16erosionImgSharedPiS_iiiE10clc_shared;
	mad.lo.s32 	%r61, %r2, 72, %r60;
	shl.b32 	%r62, %r5, 2;
	add.s32 	%r63, %r61, %r62;
	add.s32 	%r10, %r63, 72;
	st.shared.u32 	[%r63+76], %r59;
	setp.ge.u32 	%p1, %r2, %r1;
	@%p1 bra 	$L__BB1_2;
	add.s32 	%r64, %r9, %r3;
	mul.wide.s32 	%rd8, %r64, 4;
	add.s64 	%rd9, %rd1, %rd8;
	ld.global.u32 	%r65, [%rd9];
	st.shared.u32 	[%r10+-68], %r65;
	ld.global.u32 	%r66, [%rd2+68];
	st.shared.u32 	[%r10+1156], %r66;
$L__BB1_2:
	setp.ge.u32 	%p2, %r5, %r1;
	@%p2 bra 	$L__BB1_5;
	setp.ge.u32 	%p3, %r2, %r1;
	mul.lo.s32 	%r11, %r8, %r6;
	add.s32 	%r67, %r11, %r4;
	mul.wide.s32 	%rd10, %r67, 4;
	add.s64 	%rd3, %rd1, %rd10;
	ld.global.u32 	%r68, [%rd3];
	st.shared.u32 	[%r10], %r68;
	mad.lo.s32 	%r12, %r8, 17, %r9;
	add.s32 	%r69, %r12, %r4;
	mul.wide.s32 	%rd11, %r69, 4;
	add.s64 	%rd4, %rd1, %rd11;
	ld.global.u32 	%r70, [%rd4];
	st.shared.u32 	[%r10+68], %r70;
	@%p3 bra 	$L__BB1_5;
	add.s32 	%r71, %r11, %r3;
	mul.wide.s32 	%rd12, %r71, 4;
	add.s64 	%rd13, %rd1, %rd12;
	ld.global.u32 	%r72, [%rd13];
	st.shared.u32 	[%r10+-72], %r72;
	ld.global.u32 	%r73, [%rd3+68];
	st.shared.u32 	[%r10+1152], %r73;
	add.s32 	%r74, %r12, %r3;
	mul.wide.s32 	%rd14, %r74, 4;
	add.s64 	%rd15, %rd1, %rd14;
	ld.global.u32 	%r75, [%rd15];
	st.shared.u32 	[%r10+-4], %r75;
	ld.global.u32 	%r76, [%rd4+68];
	st.shared.u32 	[%r10+1220], %r76;
$L__BB1_5:
	bar.sync 	0;
	setp.lt.s32 	%p4, %r49, 1;
	mov.b32 	%r148, 1;
	@%p4 bra 	$L__BB1_19;
	and.b32  	%r13, %r49, 7;
	add.s32 	%r14, %r13, -1;
	and.b32  	%r15, %r49, 3;
	and.b32  	%r16, %r49, 2147483640;
	and.b32  	%r17, %r49, 1;
	neg.s32 	%r18, %r16;
	mul.lo.s32 	%r81, %r1, 76;
	sub.s32 	%r82, %r62, %r81;
	add.s32 	%r84, %r82, %r60;
	add.s32 	%r19, %r84, 104;
	mov.b32 	%r148, 1;
	mov.b32 	%r134, 0;
$L__BB1_7:
	setp.lt.u32 	%p5, %r49, 8;
	mov.b32 	%r143, 0;
	@%p5 bra 	$L__BB1_10;
	add.s32 	%r87, %r2, %r134;
	mad.lo.s32 	%r136, %r87, 72, %r19;
	mov.u32 	%r137, %r18;
$L__BB1_9:
	.pragma "nounroll";
	ld.shared.u32 	%r88, [%r136+-28];
	min.s32 	%r89, %r148, %r88;
	ld.shared.u32 	%r90, [%r136+-24];
	min.s32 	%r91, %r89, %r90;
	ld.shared.u32 	%r92, [%r136+-20];
	min.s32 	%r93, %r91, %r92;
	ld.shared.u32 	%r94, [%r136+-16];
	min.s32 	%r95, %r93, %r94;
	ld.shared.u32 	%r96, [%r136+-12];
	min.s32 	%r97, %r95, %r96;
	ld.shared.u32 	%r98, [%r136+-8];
	min.s32 	%r99, %r97, %r98;
	ld.shared.u32 	%r100, [%r136+-4];
	min.s32 	%r101, %r99, %r100;
	ld.shared.u32 	%r102, [%r136];
	min.s32 	%r148, %r101, %r102;
	add.s32 	%r137, %r137, 8;
	add.s32 	%r136, %r136, 32;
	setp.ne.s32 	%p6, %r137, 0;
	mov.u32 	%r143, %r16;
	@%p6 bra 	$L__BB1_9;
$L__BB1_10:
	setp.eq.s32 	%p7, %r13, 0;
	@%p7 bra 	$L__BB1_18;
	sub.s32 	%r104, %r2, %r1;
	add.s32 	%r105, %r104, %r134;
	mad.lo.s32 	%r107, %r105, 72, %r60;
	add.s32 	%r32, %r107, 72;
	setp.lt.u32 	%p8, %r14, 3;
	@%p8 bra 	$L__BB1_13;
	sub.s32 	%r108, %r5, %r1;
	add.s32 	%r109, %r108, %r143;
	shl.b32 	%r110, %r109, 2;
	add.s32 	%r111, %r32, %r110;
	ld.shared.u32 	%r112, [%r111+4];
	min.s32 	%r113, %r148, %r112;
	ld.shared.u32 	%r114, [%r111+8];
	min.s32 	%r115, %r113, %r114;
	ld.shared.u32 	%r116, [%r111+12];
	min.s32 	%r117, %r115, %r116;
	ld.shared.u32 	%r118, [%r111+16];
	min.s32 	%r148, %r117, %r118;
	add.s32 	%r143, %r143, 4;
$L__BB1_13:
	setp.eq.s32 	%p9, %r15, 0;
	@%p9 bra 	$L__BB1_18;
	setp.eq.s32 	%p10, %r15, 1;
	@%p10 bra 	$L__BB1_16;
	sub.s32 	%r120, %r5, %r1;
	add.s32 	%r121, %r120, %r143;
	shl.b32 	%r122, %r121, 2;
	add.s32 	%r123, %r32, %r122;
	ld.shared.u32 	%r124, [%r123+4];
	min.s32 	%r125, %r148, %r124;
	ld.shared.u32 	%r126, [%r123+8];
	min.s32 	%r148, %r125, %r126;
	add.s32 	%r143, %r143, 2;
$L__BB1_16:
	setp.eq.s32 	%p11, %r17, 0;
	@%p11 bra 	$L__BB1_18;
	sub.s32 	%r127, %r5, %r1;
	add.s32 	%r128, %r127, %r143;
	shl.b32 	%r129, %r128, 2;
	add.s32 	%r130, %r32, %r129;
	ld.shared.u32 	%r131, [%r130+4];
	min.s32 	%r148, %r148, %r131;
$L__BB1_18:
	add.s32 	%r134, %r134, 1;
	setp.ne.s32 	%p12, %r134, %r49;
	@%p12 bra 	$L__BB1_7;
$L__BB1_19:
	sub.s32 	%r132, %r8, %r1;
	setp.ge.s32 	%p13, %r4, %r132;
	setp.ge.s32 	%p14, %r7, %r48;
	or.pred  	%p15, %p13, %p14;
	@%p15 bra 	$L__BB1_21;
	mad.lo.s32 	%r133, %r47, %r6, %r3;
	cvta.to.global.u64 	%rd16, %rd5;
	mul.wide.s32 	%rd17, %r133, 4;
	add.s64 	%rd18, %rd16, %rd17;
	st.global.u32 	[%rd18], %r148;
$L__BB1_21:
	ret;

}
	// .globl	_Z11dilationImgPiS_iii
.visible .entry _Z11dilationImgPiS_iii(
	.param .u64 .ptr .align 1 _Z11dilationImgPiS_iii_param_0,
	.param .u64 .ptr .align 1 _Z11dilationImgPiS_iii_param_1,
	.param .u32 _Z11dilationImgPiS_iii_param_2,
	.param .u32 _Z11dilationImgPiS_iii_param_3,
	.param .u32 _Z11dilationImgPiS_iii_param_4
)
{
	.reg .pred 	%p<16>;
	.reg .b32 	%r<112>;
	.reg .b64 	%rd<21>;

	ld.param.u64 	%rd2, [_Z11dilationImgPiS_iii_param_0];
	ld.param.u64 	%rd3, [_Z11dilationImgPiS_iii_param_1];
	ld.param.u32 	%r53, [_Z11dilationImgPiS_iii_param_2];
	ld.param.u32 	%r54, [_Z11dilationImgPiS_iii_param_3];
	ld.param.u32 	%r55, [_Z11dilationImgPiS_iii_param_4];
	cvta.to.global.u64 	%rd1, %rd3;
	add.s32 	%r57, %r55, -1;
	shr.u32 	%r58, %r57, 31;
	add.s32 	%r59, %r57, %r58;
	shr.s32 	%r1, %r59, 1;
	mov.u32 	%r60, %ctaid.x;
	mov.u32 	%r61, %ntid.x;
	mov.u32 	%r62, %tid.x;
	mad.lo.s32 	%r2, %r60, %r61, %r62;
	add.s32 	%r3, %r1, %r2;
	mov.u32 	%r63, %ctaid.y;
	mov.u32 	%r64, %ntid.y;
	mov.u32 	%r65, %tid.y;
	mad.lo.s32 	%r4, %r63, %r64, %r65;
	add.s32 	%r5, %r1, %r4;
	setp.lt.s32 	%p3, %r55, 1;
	mov.b32 	%r101, 0;
	@%p3 bra 	$L__BB2_22;
	add.s32 	%r67, %r1, %r53;
	setp.ge.s32 	%p4, %r3, %r67;
	setp.ge.s32 	%p5, %r5, %r54;
	or.pred  	%p1, %p4, %p5;
	add.s32 	%r6, %r67, %r1;
	and.b32  	%r7, %r55, 3;
	and.b32  	%r8, %r55, 2147483644;
	add.s32 	%r9, %r4, 1;
	add.s32 	%r10, %r4, 2;
	add.s32 	%r68, %r4, 3;
	setp.eq.s32 	%p7, %r7, 2;
	or.pred  	%p2, %p7, %p1;
	mad.lo.s32 	%r11, %r68, %r6, %r2;
	shl.b32 	%r69, %r1, 3;
	shl.b32 	%r70, %r53, 2;
	add.s32 	%r12, %r69, %r70;
	mad.lo.s32 	%r13, %r10, %r6, %r2;
	mad.lo.s32 	%r71, %r6, %r4, %r6;
	add.s32 	%r14, %r2, %r71;
	neg.s32 	%r15, %r8;
	mov.b32 	%r93, 0;
	mov.u32 	%r101, %r93;
$L__BB2_2:
	setp.lt.u32 	%p8, %r55, 4;
	add.s32 	%r18, %r93, %r2;
	mov.b32 	%r106, 0;
	@%p8 bra 	$L__BB2_13;
	add.s32 	%r99, %r11, %r93;
	add.s32 	%r98, %r13, %r93;
	add.s32 	%r97, %r14, %r93;
	mad.lo.s32 	%r74, %r4, %r6, %r2;
	add.s32 	%r95, %r74, %r93;
	mov.u32 	%r96, %r15;
$L__BB2_4:
	@%p1 bra 	$L__BB2_6;
	mul.wide.s32 	%rd4, %r95, 4;
	add.s64 	%rd5, %rd1, %rd4;
	ld.global.u32 	%r75, [%rd5];
	max.s32 	%r101, %r101, %r75;
$L__BB2_6:
	@%p1 bra 	$L__BB2_8;
	mul.wide.s32 	%rd6, %r97, 4;
	add.s64 	%rd7, %rd1, %rd6;
	ld.global.u32 	%r76, [%rd7];
	max.s32 	%r101, %r101, %r76;
$L__BB2_8:
	@%p1 bra 	$L__BB2_10;
	mul.wide.s32 	%rd8, %r98, 4;
	add.s64 	%rd9, %rd1, %rd8;
	ld.global.u32 	%r77, [%rd9];
	max.s32 	%r101, %r101, %r77;
$L__BB2_10:
	@%p1 bra 	$L__BB2_12;
	mul.wide.s32 	%rd10, %r99, 4;
	add.s64 	%rd11, %rd1, %rd10;
	ld.global.u32 	%r78, [%rd11];
	max.s32 	%r101, %r101, %r78;
$L__BB2_12:
	add.s32 	%r99, %r99, %r12;
	add.s32 	%r98, %r98, %r12;
	add.s32 	%r97, %r97, %r12;
	add.s32 	%r96, %r96, 4;
	add.s32 	%r95, %r95, %r12;
	setp.ne.s32 	%p9, %r96, 0;
	mov.u32 	%r106, %r8;
	@%p9 bra 	$L__BB2_4;
$L__BB2_13:
	setp.eq.s32 	%p10, %r7, 0;
	@%p10 bra 	$L__BB2_21;
	@%p1 bra 	$L__BB2_16;
	add.s32 	%r79, %r106, %r4;
	mad.lo.s32 	%r80, %r79, %r6, %r18;
	mul.wide.s32 	%rd12, %r80, 4;
	add.s64 	%rd13, %rd1, %rd12;
	ld.global.u32 	%r81, [%rd13];
	max.s32 	%r101, %r101, %r81;
$L__BB2_16:
	setp.eq.s32 	%p11, %r7, 1;
	@%p11 bra 	$L__BB2_21;
	@%p1 bra 	$L__BB2_19;
	add.s32 	%r82, %r106, %r9;
	mad.lo.s32 	%r83, %r82, %r6, %r18;
	mul.wide.s32 	%rd14, %r83, 4;
	add.s64 	%rd15, %rd1, %rd14;
	ld.global.u32 	%r84, [%rd15];
	max.s32 	%r101, %r101, %r84;
$L__BB2_19:
	@%p2 bra 	$L__BB2_21;
	add.s32 	%r85, %r106, %r10;
	mad.lo.s32 	%r86, %r85, %r6, %r18;
	mul.wide.s32 	%rd16, %r86, 4;
	add.s64 	%rd17, %rd1, %rd16;
	ld.global.u32 	%r87, [%rd17];
	max.s32 	%r101, %r101, %r87;
$L__BB2_21:
	add.s32 	%r93, %r93, 1;
	setp.ne.s32 	%p12, %r93, %r55;
	@%p12 bra 	$L__BB2_2;
$L__BB2_22:
	add.s32 	%r89, %r1, %r53;
	add.s32 	%r90, %r1, %r2;
	setp.ge.s32 	%p13, %r90, %r89;
	add.s32 	%r91, %r1, %r4;
	setp.ge.s32 	%p14, %r91, %r54;
	or.pred  	%p15, %p13, %p14;
	@%p15 bra 	$L__BB2_24;
	mad.lo.s32 	%r92, %r53, %r4, %r2;
	cvta.to.global.u64 	%rd18, %rd2;
	mul.wide.s32 	%rd19, %r92, 4;
	add.s64 	%rd20, %rd18, %rd19;
	st.global.u32 	[%rd20], %r101;
$L__BB2_24:
	ret;

}
	// .globl	_Z17dilationImgSharedPiS_iii
.visible .entry _Z17dilationImgSharedPiS_iii(
	.param .u64 .ptr .align 1 _Z17dilationImgSharedPiS_iii_param_0,
	.param .u64 .ptr .align 1 _Z17dilationImgSharedPiS_iii_param_1,
	.param .u32 _Z17dilationImgSharedPiS_iii_param_2,
	.param .u32 _Z17dilationImgSharedPiS_iii_param_3,
	.param .u32 _Z17dilationImgSharedPiS_iii_param_4
)
{
	.reg .pred 	%p<16>;
	.reg .b32 	%r<149>;
	.reg .b64 	%rd<19>;
	// demoted variable
	.shared .align 4 .b8 _ZZ17dilationImgSharedPiS_iiiE10clc_shared[1296];
	ld.param.u64 	%rd5, [_Z17dilationImgSharedPiS_iii_param_0];
	ld.param.u64 	%rd6, [_Z17dilationImgSharedPiS_iii_param_1];
	ld.param.u32 	%r47, [_Z17dilationImgSharedPiS_iii_param_2];
	ld.param.u32 	%r48, [_Z17dilationImgSharedPiS_iii_param_3];
	ld.param.u32 	%r49, [_Z17dilationImgSharedPiS_iii_param_4];
	cvta.to.global.u64 	%rd1, %rd6;
	add.s32 	%r50, %r49, -1;
	shr.u32 	%r51, %r50, 31;
	add.s32 	%r52, %r50, %r51;
	shr.s32 	%r1, %r52, 1;
	mov.u32 	%r53, %ctaid.x;
	mov.u32 	%r54, %ntid.x;
	mov.u32 	%r2, %tid.x;
	mad.lo.s32 	%r3, %r53, %r54, %r2;
	add.s32 	%r4, %r1, %r3;
	mov.u32 	%r55, %ctaid.y;
	mov.u32 	%r56, %ntid.y;
	mov.u32 	%r5, %tid.y;
	mad.lo.s32 	%r6, %r55, %r56, %r5;
	add.s32 	%r7, %r1, %r6;
	and.b32  	%r57, %r52, -2;
	add.s32 	%r8, %r57, %r47;
	mul.lo.s32 	%r9, %r8, %r7;
	add.s32 	%r58, %r9, %r4;
	mul.wide.s32 	%rd7, %r58, 4;
	add.s64 	%rd2, %rd1, %rd7;
	ld.global.u32 	%r59, [%rd2];
	mov.u32 	%r60, _ZZ17dilationImgSharedPiS_iiiE10clc_shared;
	mad.lo.s32 	%r61, %r2, 72, %r60;
	shl.b32 	%r62, %r5, 2;
	add.s32 	%r63, %r61, %r62;
	add.s32 	%r10, %r63, 72;
	st.shared.u32 	[%r63+76], %r59;
	setp.ge.u32 	%p1, %r2, %r1;
	@%p1 bra 	$L__BB3_2;
	add.s32 	%r64, %r9, %r3;
	mul.wide.s32 	%rd8, %r64, 4;
	add.s64 	%rd9, %rd1, %rd8;
	ld.global.u32 	%r65, [%rd9];
	st.shared.u32 	[%r10+-68], %r65;
	ld.global.u32 	%r66, [%rd2+68];
	st.shared.u32 	[%r10+1156], %r66;
$L__BB3_2:
	setp.ge.u32 	%p2, %r5, %r1;
	@%p2 bra 	$L__BB3_5;
	setp.ge.u32 	%p3, %r2, %r1;
	mul.lo.s32 	%r11, %r8, %r6;
	add.s32 	%r67, %r11, %r4;
	mul.wide.s32 	%rd10, %r67, 4;
	add.s64 	%rd3, %rd1, %rd10;
	ld.global.u32 	%r68, [%rd3];
	st.shared.u32 	[%r10], %r68;
	mad.lo.s32 	%r12, %r8, 17, %r9;
	add.s32 	%r69, %r12, %r4;
	mul.wide.s32 	%rd11, %r69, 4;
	add.s64 	%rd4, %rd1, %rd11;
	ld.global.u32 	%r70, [%rd4];
	st.shared.u32 	[%r10+68], %r70;
	@%p3 bra 	$L__BB3_5;
	add.s32 	%r71, %r11, %r3;
	mul.wide.s32 	%rd12, %r71, 4;
	add.s64 	%rd13, %rd1, %rd12;
	ld.global.u32 	%r72, [%rd13];
	st.shared.u32 	[%r10+-72], %r72;
	ld.global.u32 	%r73, [%rd3+68];
	st.shared.u32 	[%r10+1152], %r73;
	add.s32 	%r74, %r12, %r3;
	mul.wide.s32 	%rd14, %r74, 4;
	add.s64 	%rd15, %rd1, %rd14;
	ld.global.u32 	%r75, [%rd15];
	st.shared.u32 	[%r10+-4], %r75;
	ld.global.u32 	%r76, [%rd4+68];
	st.shared.u32 	[%r10+1220], %r76;
$L__BB3_5:
	bar.sync 	0;
	setp.lt.s32 	%p4, %r49, 1;
	mov.b32 	%r147, 0;
	@%p4 bra 	$L__BB3_19;
	and.b32  	%r13, %r49, 7;
	add.s32 	%r14, %r13, -1;
	and.b32  	%r15, %r49, 3;
	and.b32  	%r16, %r49, 2147483640;
	and.b32  	%r17, %r49, 1;
	neg.s32 	%r18, %r16;
	mul.lo.s32 	%r80, %r1, 76;
	sub.s32 	%r81, %r62, %r80;
	add.s32 	%r83, %r81, %r60;
	add.s32 	%r19, %r83, 104;
	mov.b32 	%r133, 0;
	mov.u32 	%r147, %r133;
$L__BB3_7:
	setp.lt.u32 	%p5, %r49, 8;
	mov.b32 	%r142, 0;
	@%p5 bra 	$L__BB3_10;
	add.s32 	%r86, %r2, %r133;
	mad.lo.s32 	%r135, %r86, 72, %r19;
	mov.u32 	%r136, %r18;
$L__BB3_9:
	.pragma "nounroll";
	ld.shared.u32 	%r87, [%r135+-28];
	max.s32 	%r88, %r147, %r87;
	ld.shared.u32 	%r89, [%r135+-24];
	max.s32 	%r90, %r88, %r89;
	ld.shared.u32 	%r91, [%r135+-20];
	max.s32 	%r92, %r90, %r91;
	ld.shared.u32 	%r93, [%r135+-16];
	max.s32 	%r94, %r92, %r93;
	ld.shared.u32 	%r95, [%r135+-12];
	max.s32 	%r96, %r94, %r95;
	ld.shared.u32 	%r97, [%r135+-8];
	max.s32 	%r98, %r96, %r97;
	ld.shared.u32 	%r99, [%r135+-4];
	max.s32 	%r100, %r98, %r99;
	ld.shared.u32 	%r101, [%r135];
	max.s32 	%r147, %r100, %r101;
	add.s32 	%r136, %r136, 8;
	add.s32 	%r135, %r135, 32;
	setp.ne.s32 	%p6, %r136, 0;
	mov.u32 	%r142, %r16;
	@%p6 bra 	$L__BB3_9;
$L__BB3_10:
	setp.eq.s32 	%p7, %r13, 0;
	@%p7 bra 	$L__BB3_18;
	sub.s32 	%r103, %r2, %r1;
	add.s32 	%r104, %r103, %r133;
	mad.lo.s32 	%r106, %r104, 72, %r60;
	add.s32 	%r32, %r106, 72;
	setp.lt.u32 	%p8, %r14, 3;
	@%p8 bra 	$L__BB3_13;
	sub.s32 	%r107, %r5, %r1;
	add.s32 	%r108, %r107, %r142;
	shl.b32 	%r109, %r108, 2;
	add.s32 	%r110, %r32, %r109;
	ld.shared.u32 	%r111, [%r110+4];
	max.s32 	%r112, %r147, %r111;
	ld.shared.u32 	%r113, [%r110+8];
	max.s32 	%r114, %r112, %r113;
	ld.shared.u32 	%r115, [%r110+12];
	max.s32 	%r116, %r114, %r115;
	ld.shared.u32 	%r117, [%r110+16];
	max.s32 	%r147, %r116, %r117;
	add.s32 	%r142, %r142, 4;
$L__BB3_13:
	setp.eq.s32 	%p9, %r15, 0;
	@%p9 bra 	$L__BB3_18;
	setp.eq.s32 	%p10, %r15, 1;
	@%p10 bra 	$L__BB3_16;
	sub.s32 	%r119, %r5, %r1;
	add.s32 	%r120, %r119, %r142;
	shl.b32 	%r121, %r120, 2;
	add.s32 	%r122, %r32, %r121;
	ld.shared.u32 	%r123, [%r122+4];
	max.s32 	%r124, %r147, %r123;
	ld.shared.u32 	%r125, [%r122+8];
	max.s32 	%r147, %r124, %r125;
	add.s32 	%r142, %r142, 2;
$L__BB3_16:
	setp.eq.s32 	%p11, %r17, 0;
	@%p11 bra 	$L__BB3_18;
	sub.s32 	%r126, %r5, %r1;
	add.s32 	%r127, %r126, %r142;
	shl.b32 	%r128, %r127, 2;
	add.s32 	%r129, %r32, %r128;
	ld.shared.u32 	%r130, [%r129+4];
	max.s32 	%r147, %r147, %r130;
$L__BB3_18:
	add.s32 	%r133, %r133, 1;
	setp.ne.s32 	%p12, %r133, %r49;
	@%p12 bra 	$L__BB3_7;
$L__BB3_19:
	sub.s32 	%r131, %r8, %r1;
	setp.ge.s32 	%p13, %r4, %r131;
	setp.ge.s32 	%p14, %r7, %r48;
	or.pred  	%p15, %p13, %p14;
	@%p15 bra 	$L__BB3_21;
	mad.lo.s32 	%r132, %r47, %r6, %r3;
	cvta.to.global.u64 	%rd16, %rd5;
	mul.wide.s32 	%rd17, %r132, 4;
	add.s64 	%rd18, %rd16, %rd17;
	st.global.u32 	[%rd18], %r147;
$L__BB3_21:
	ret;

}
	// .globl	_Z7blurImgPiS_iii
.visible .entry _Z7blurImgPiS_iii(
	.param .u64 .ptr .align 1 _Z7blurImgPiS_iii_param_0,
	.param .u64 .ptr .align 1 _Z7blurImgPiS_iii_param_1,
	.param .u32 _Z7blurImgPiS_iii_param_2,
	.param .u32 _Z7blurImgPiS_iii_param_3,
	.param .u32 _Z7blurImgPiS_iii_param_4
)
{
	.reg .pred 	%p<20>;
	.reg .b32 	%r<324>;
	.reg .b64 	%rd<69>;

	ld.param.u64 	%rd2, [_Z7blurImgPiS_iii_param_0];
	ld.param.u64 	%rd3, [_Z7blurImgPiS_iii_param_1];
	ld.param.u32 	%r164, [_Z7blurImgPiS_iii_param_2];
	ld.param.u32 	%r165, [_Z7blurImgPiS_iii_param_3];
	ld.param.u32 	%r166, [_Z7blurImgPiS_iii_param_4];
	cvta.to.global.u64 	%rd1, %rd3;
	add.s32 	%r168, %r166, -1;
	shr.u32 	%r169, %r168, 31;
	add.s32 	%r170, %r168, %r169;
	shr.s32 	%r1, %r170, 1;
	mov.u32 	%r171, %ctaid.x;
	mov.u32 	%r172, %ntid.x;
	mov.u32 	%r173, %tid.x;
	mad.lo.s32 	%r2, %r171, %r172, %r173;
	add.s32 	%r3, %r2, %r1;
	mov.u32 	%r174, %ctaid.y;
	mov.u32 	%r175, %ntid.y;
	mov.u32 	%r176, %tid.y;
	mad.lo.s32 	%r4, %r174, %r175, %r176;
	setp.lt.s32 	%p3, %r166, 1;
	mov.b32 	%r283, 0;
	@%p3 bra 	$L__BB4_76;
	add.s32 	%r178, %r1, %r164;
	setp.ge.s32 	%p4, %r3, %r178;
	setp.ge.s32 	%p5, %r4, %r165;
	or.pred  	%p1, %p4, %p5;
	add.s32 	%r5, %r178, %r1;
	and.b32  	%r6, %r166, 15;
	and.b32  	%r7, %r166, 7;
	and.b32  	%r8, %r166, 2147483632;
	add.s32 	%r9, %r4, 1;
	add.s32 	%r10, %r4, 2;
	add.s32 	%r11, %r4, 3;
	add.s32 	%r12, %r4, 4;
	add.s32 	%r13, %r4, 5;
	add.s32 	%r14, %r4, 6;
	add.s32 	%r15, %r4, 7;
	add.s32 	%r179, %r4, 8;
	add.s32 	%r180, %r4, 9;
	add.s32 	%r181, %r4, 10;
	add.s32 	%r182, %r4, 11;
	add.s32 	%r183, %r4, 12;
	add.s32 	%r184, %r4, 13;
	add.s32 	%r185, %r4, 14;
	add.s32 	%r186, %r4, 15;
	and.b32  	%r16, %r166, 3;
	setp.eq.s32 	%p7, %r16, 2;
	or.pred  	%p2, %p7, %p1;
	mad.lo.s32 	%r17, %r186, %r5, %r2;
	shl.b32 	%r187, %r1, 5;
	shl.b32 	%r188, %r164, 4;
	add.s32 	%r18, %r187, %r188;
	mad.lo.s32 	%r19, %r185, %r5, %r2;
	mad.lo.s32 	%r20, %r184, %r5, %r2;
	mad.lo.s32 	%r21, %r183, %r5, %r2;
	mad.lo.s32 	%r22, %r182, %r5, %r2;
	mad.lo.s32 	%r23, %r181, %r5, %r2;
	mad.lo.s32 	%r24, %r180, %r5, %r2;
	mad.lo.s32 	%r25, %r179, %r5, %r2;
	mad.lo.s32 	%r26, %r15, %r5, %r2;
	mad.lo.s32 	%r27, %r14, %r5, %r2;
	mad.lo.s32 	%r28, %r13, %r5, %r2;
	mad.lo.s32 	%r29, %r12, %r5, %r2;
	mad.lo.s32 	%r30, %r11, %r5, %r2;
	mad.lo.s32 	%r31, %r10, %r5, %r2;
	mul.lo.s32 	%r189, %r4, %r5;
	add.s32 	%r190, %r189, %r5;
	add.s32 	%r32, %r2, %r190;
	neg.s32 	%r33, %r8;
	add.s32 	%r34, %r2, %r189;
	mov.b32 	%r263, 0;
	mov.u32 	%r283, %r263;
$L__BB4_2:
	setp.lt.u32 	%p8, %r166, 16;
	add.s32 	%r37, %r2, %r263;
	mov.b32 	%r311, 0;
	@%p8 bra 	$L__BB4_37;
	add.s32 	%r281, %r17, %r263;
	add.s32 	%r280, %r19, %r263;
	add.s32 	%r279, %r20, %r263;
	add.s32 	%r278, %r21, %r263;
	add.s32 	%r277, %r22, %r263;
	add.s32 	%r276, %r23, %r263;
	add.s32 	%r275, %r24, %r263;
	add.s32 	%r274, %r25, %r263;
	add.s32 	%r273, %r26, %r263;
	add.s32 	%r272, %r27, %r263;
	add.s32 	%r271, %r28, %r263;
	add.s32 	%r270, %r29, %r263;
	add.s32 	%r269, %r30, %r263;
	add.s32 	%r268, %r31, %r263;
	add.s32 	%r267, %r32, %r263;
	add.s32 	%r265, %r34, %r263;
	mov.u32 	%r266, %r33;
$L__BB4_4:
	.pragma "nounroll";
	@%p1 bra 	$L__BB4_6;
	mul.wide.s32 	%rd4, %r265, 4;
	add.s64 	%rd5, %rd1, %rd4;
	ld.global.u32 	%r193, [%rd5];
	add.s32 	%r283, %r193, %r283;
$L__BB4_6:
	@%p1 bra 	$L__BB4_8;
	mul.wide.s32 	%rd6, %r267, 4;
	add.s64 	%rd7, %rd1, %rd6;
	ld.global.u32 	%r194, [%rd7];
	add.s32 	%r283, %r194, %r283;
$L__BB4_8:
	@%p1 bra 	$L__BB4_10;
	mul.wide.s32 	%rd8, %r268, 4;
	add.s64 	%rd9, %rd1, %rd8;
	ld.global.u32 	%r195, [%rd9];
	add.s32 	%r283, %r195, %r283;
$L__BB4_10:
	@%p1 bra 	$L__BB4_12;
	mul.wide.s32 	%rd10, %r269, 4;
	add.s64 	%rd11, %rd1, %rd10;
	ld.global.u32 	%r196, [%rd11];
	add.s32 	%r283, %r196, %r283;
$L__BB4_12:
	@%p1 bra 	$L__BB4_14;
	mul.wide.s32 	%rd12, %r270, 4;
	add.s64 	%rd13, %rd1, %rd12;
	ld.global.u32 	%r197, [%rd13];
	add.s32 	%r283, %r197, %r283;
$L__BB4_14:
	@%p1 bra 	$L__BB4_16;
	mul.wide.s32 	%rd14, %r271, 4;
	add.s64 	%rd15, %rd1, %rd14;
	ld.global.u32 	%r198, [%rd15];
	add.s32 	%r283, %r198, %r283;
$L__BB4_16:
	@%p1 bra 	$L__BB4_18;
	mul.wide.s32 	%rd16, %r272, 4;
	add.s64 	%rd17, %rd1, %rd16;
	ld.global.u32 	%r199, [%rd17];
	add.s32 	%r283, %r199, %r283;
$L__BB4_18:
	@%p1 bra 	$L__BB4_20;
	mul.wide.s32 	%rd18, %r273, 4;
	add.s64 	%rd19, %rd1, %rd18;
	ld.global.u32 	%r200, [%rd19];
	add.s32 	%r283, %r200, %r283;
$L__BB4_20:
	@%p1 bra 	$L__BB4_22;
	mul.wide.s32 	%rd20, %r274, 4;
	add.s64 	%rd21, %rd1, %rd20;
	ld.global.u32 	%r201, [%rd21];
	add.s32 	%r283, %r201, %r283;
$L__BB4_22:
	@%p1 bra 	$L__BB4_24;
	mul.wide.s32 	%rd22, %r275, 4;
	add.s64 	%rd23, %rd1, %rd22;
	ld.global.u32 	%r202, [%rd23];
	add.s32 	%r283, %r202, %r283;
$L__BB4_24:
	@%p1 bra 	$L__BB4_26;
	mul.wide.s32 	%rd24, %r276, 4;
	add.s64 	%rd25, %rd1, %rd24;
	ld.global.u32 	%r203, [%rd25];
	add.s32 	%r283, %r203, %r283;
$L__BB4_26:
	@%p1 bra 	$L__BB4_28;
	mul.wide.s32 	%rd26, %r277, 4;
	add.s64 	%rd27, %rd1, %rd26;
	ld.global.u32 	%r204, [%rd27];
	add.s32 	%r283, %r204, %r283;
$L__BB4_28:
	@%p1 bra 	$L__BB4_30;
	mul.wide.s32 	%rd28, %r278, 4;
	add.s64 	%rd29, %rd1, %rd28;
	ld.global.u32 	%r205, [%rd29];
	add.s32 	%r283, %r205, %r283;
$L__BB4_30:
	@%p1 bra 	$L__BB4_32;
	mul.wide.s32 	%rd30, %r279, 4;
	add.s64 	%rd31, %rd1, %rd30;
	ld.global.u32 	%r206, [%rd31];
	add.s32 	%r283, %r206, %r283;
$L__BB4_32:
	@%p1 bra 	$L__BB4_34;
	mul.wide.s32 	%rd32, %r280, 4;
	add.s64 	%rd33, %rd1, %rd32;
	ld.global.u32 	%r207, [%rd33];
	add.s32 	%r283, %r207, %r283;
$L__BB4_34:
	@%p1 bra 	$L__BB4_36;
	mul.wide.s32 	%rd34, %r281, 4;
	add.s64 	%rd35, %rd1, %rd34;
	ld.global.u32 	%r208, [%rd35];
	add.s32 	%r283, %r208, %r283;
$L__BB4_36:
	add.s32 	%r281, %r281, %r18;
	add.s32 	%r280, %r280, %r18;
	add.s32 	%r279, %r279, %r18;
	add.s32 	%r278, %r278, %r18;
	add.s32 	%r277, %r277, %r18;
	add.s32 	%r276, %r276, %r18;
	add.s32 	%r275, %r275, %r18;
	add.s32 	%r274, %r274, %r18;
	add.s32 	%r273, %r273, %r18;
	add.s32 	%r272, %r272, %r18;
	add.s32 	%r271, %r271, %r18;
	add.s32 	%r270, %r270, %r18;
	add.s32 	%r269, %r269, %r18;
	add.s32 	%r268, %r268, %r18;
	add.s32 	%r267, %r267, %r18;
	add.s32 	%r266, %r266, 16;
	add.s32 	%r265, %r265, %r18;
	setp.ne.s32 	%p9, %r266, 0;
	mov.u32 	%r311, %r8;
	@%p9 bra 	$L__BB4_4;
$L__BB4_37:
	setp.eq.s32 	%p10, %r6, 0;
	@%p10 bra 	$L__BB4_75;
	add.s32 	%r210, %r6, -1;
	setp.lt.u32 	%p11, %r210, 7;
	@%p11 bra 	$L__BB4_56;
	@%p1 bra 	$L__BB4_41;
	add.s32 	%r211, %r311, %r4;
	mad.lo.s32 	%r212, %r211, %r5, %r37;
	mul.wide.s32 	%rd36, %r212, 4;
	add.s64 	%rd37, %rd1, %rd36;
	ld.global.u32 	%r213, [%rd37];
	add.s32 	%r283, %r213, %r283;
$L__BB4_41:
	@%p1 bra 	$L__BB4_43;
	add.s32 	%r214, %r311, %r9;
	mad.lo.s32 	%r215, %r214, %r5, %r37;
	mul.wide.s32 	%rd38, %r215, 4;
	add.s64 	%rd39, %rd1, %rd38;
	ld.global.u32 	%r216, [%rd39];
	add.s32 	%r283, %r216, %r283;
$L__BB4_43:
	@%p1 bra 	$L__BB4_45;
	add.s32 	%r217, %r311, %r10;
	mad.lo.s32 	%r218, %r217, %r5, %r37;
	mul.wide.s32 	%rd40, %r218, 4;
	add.s64 	%rd41, %rd1, %rd40;
	ld.global.u32 	%r219, [%rd41];
	add.s32 	%r283, %r219, %r283;
$L__BB4_45:
	@%p1 bra 	$L__BB4_47;
	add.s32 	%r220, %r311, %r11;
	mad.lo.s32 	%r221, %r220, %r5, %r37;
	mul.wide.s32 	%rd42, %r221, 4;
	add.s64 	%rd43, %rd1, %rd42;
	ld.global.u32 	%r222, [%rd43];
	add.s32 	%r283, %r222, %r283;
$L__BB4_47:
	@%p1 bra 	$L__BB4_49;
	add.s32 	%r223, %r311, %r12;
	mad.lo.s32 	%r224, %r223, %r5, %r37;
	mul.wide.s32 	%rd44, %r224, 4;
	add.s64 	%rd45, %rd1, %rd44;
	ld.global.u32 	%r225, [%rd45];
	add.s32 	%r283, %r225, %r283;
$L__BB4_49:
	@%p1 bra 	$L__BB4_51;
	add.s32 	%r226, %r311, %r13;
	mad.lo.s32 	%r227, %r226, %r5, %r37;
	mul.wide.s32 	%rd46, %r227, 4;
	add.s64 	%rd47, %rd1, %rd46;
	ld.global.u32 	%r228, [%rd47];
	add.s32 	%r283, %r228, %r283;
$L__BB4_51:
	@%p1 bra 	$L__BB4_53;
	add.s32 	%r229, %r311, %r14;
	mad.lo.s32 	%r230, %r229, %r5, %r37;
	mul.wide.s32 	%rd48, %r230, 4;
	add.s64 	%rd49, %rd1, %rd48;
	ld.global.u32 	%r231, [%rd49];
	add.s32 	%r283, %r231, %r283;
$L__BB4_53:
	@%p1 bra 	$L__BB4_55;
	add.s32 	%r232, %r311, %r15;
	mad.lo.s32 	%r233, %r232, %r5, %r37;
	mul.wide.s32 	%rd50, %r233, 4;
	add.s64 	%rd51, %rd1, %rd50;
	ld.global.u32 	%r234, [%rd51];
	add.s32 	%r283, %r234, %r283;
$L__BB4_55:
	add.s32 	%r311, %r311, 8;
$L__BB4_56:
	setp.eq.s32 	%p12, %r7, 0;
	@%p12 bra 	$L__BB4_75;
	add.s32 	%r236, %r7, -1;
	setp.lt.u32 	%p13, %r236, 3;
	@%p13 bra 	$L__BB4_67;
	@%p1 bra 	$L__BB4_60;
	add.s32 	%r237, %r311, %r4;
	mad.lo.s32 	%r238, %r237, %r5, %r37;
	mul.wide.s32 	%rd52, %r238, 4;
	add.s64 	%rd53, %rd1, %rd52;
	ld.global.u32 	%r239, [%rd53];
	add.s32 	%r283, %r239, %r283;
$L__BB4_60:
	@%p1 bra 	$L__BB4_62;
	add.s32 	%r240, %r311, %r9;
	mad.lo.s32 	%r241, %r240, %r5, %r37;
	mul.wide.s32 	%rd54, %r241, 4;
	add.s64 	%rd55, %rd1, %rd54;
	ld.global.u32 	%r242, [%rd55];
	add.s32 	%r283, %r242, %r283;
$L__BB4_62:
	@%p1 bra 	$L__BB4_64;
	add.s32 	%r243, %r311, %r10;
	mad.lo.s32 	%r244, %r243, %r5, %r37;
	mul.wide.s32 	%rd56, %r244, 4;
	add.s64 	%rd57, %rd1, %rd56;
	ld.global.u32 	%r245, [%rd57];
	add.s32 	%r283, %r245, %r283;
$L__BB4_64:
	@%p1 bra 	$L__BB4_66;
	add.s32 	%r246, %r311, %r11;
	mad.lo.s32 	%r247, %r246, %r5, %r37;
	mul.wide.s32 	%rd58, %r247, 4;
	add.s64 	%rd59, %rd1, %rd58;
	ld.global.u32 	%r248, [%rd59];
	add.s32 	%r283, %r248, %r283;
$L__BB4_66:
	add.s32 	%r311, %r311, 4;
$L__BB4_67:
	setp.eq.s32 	%p14, %r16, 0;
	@%p14 bra 	$L__BB4_75;
	@%p1 bra 	$L__BB4_70;
	add.s32 	%r249, %r311, %r4;
	mad.lo.s32 	%r250, %r249, %r5, %r37;
	mul.wide.s32 	%rd60, %r250, 4;
	add.s64 	%rd61, %rd1, %rd60;
	ld.global.u32 	%r251, [%rd61];
	add.s32 	%r283, %r251, %r283;
$L__BB4_70:
	setp.eq.s32 	%p15, %r16, 1;
	@%p15 bra 	$L__BB4_75;
	@%p1 bra 	$L__BB4_73;
	add.s32 	%r252, %r311, %r9;
	mad.lo.s32 	%r253, %r252, %r5, %r37;
	mul.wide.s32 	%rd62, %r253, 4;
	add.s64 	%rd63, %rd1, %rd62;
	ld.global.u32 	%r254, [%rd63];
	add.s32 	%r283, %r254, %r283;
$L__BB4_73:
	@%p2 bra 	$L__BB4_75;
	add.s32 	%r255, %r311, %r10;
	mad.lo.s32 	%r256, %r255, %r5, %r37;
	mul.wide.s32 	%rd64, %r256, 4;
	add.s64 	%rd65, %rd1, %rd64;
	ld.global.u32 	%r257, [%rd65];
	add.s32 	%r283, %r257, %r283;
$L__BB4_75:
	add.s32 	%r263, %r263, 1;
	setp.ne.s32 	%p16, %r263, %r166;
	@%p16 bra 	$L__BB4_2;
$L__BB4_76:
	add.s32 	%r258, %r1, %r164;
	add.s32 	%r259, %r2, %r1;
	setp.ge.s32 	%p17, %r259, %r258;
	setp.ge.s32 	%p18, %r4, %r165;
	or.pred  	%p19, %p17, %p18;
	@%p19 bra 	$L__BB4_78;
	mul.lo.s32 	%r260, %r166, %r166;
	div.s32 	%r261, %r283, %r260;
	mad.lo.s32 	%r262, %r164, %r4, %r2;
	cvta.to.global.u64 	%rd66, %rd2;
	mul.wide.s32 	%rd67, %r262, 4;
	add.s64 	%rd68, %rd66, %rd67;
	st.global.u32 	[%rd68], %r261;
$L__BB4_78:
	ret;

}
	// .globl	_Z10sharpenImgPiS_iiff
.visible .entry _Z10sharpenImgPiS_iiff(
	.param .u64 .ptr .align 1 _Z10sharpenImgPiS_iiff_param_0,
	.param .u64 .ptr .align 1 _Z10sharpenImgPiS_iiff_param_1,
	.param .u32 _Z10sharpenImgPiS_iiff_param_2,
	.param .u32 _Z10sharpenImgPiS_iiff_param_3,
	.param .f32 _Z10sharpenImgPiS_iiff_param_4,
	.param .f32 _Z10sharpenImgPiS_iiff_param_5
)
{
	.reg .pred 	%p<4>;
	.reg .b32 	%r<38>;
	.reg .b32 	%f<29>;
	.reg .b64 	%rd<13>;

	ld.param.u64 	%rd1, [_Z10sharpenImgPiS_iiff_param_0];
	ld.param.u64 	%rd2, [_Z10sharpenImgPiS_iiff_param_1];
	ld.param.u32 	%r6, [_Z10sharpenImgPiS_iiff_param_2];
	ld.param.u32 	%r7, [_Z10sharpenImgPiS_iiff_param_3];
	ld.param.f32 	%f1, [_Z10sharpenImgPiS_iiff_param_4];
	ld.param.f32 	%f2, [_Z10sharpenImgPiS_iiff_param_5];
	mov.u32 	%r8, %ctaid.x;
	mov.u32 	%r9, %ntid.x;
	mov.u32 	%r10, %tid.x;
	mad.lo.s32 	%r1, %r8, %r9, %r10;
	add.s32 	%r2, %r1, 1;
	mov.u32 	%r11, %ctaid.y;
	mov.u32 	%r12, %ntid.y;
	mov.u32 	%r13, %tid.y;
	mad.lo.s32 	%r14, %r11, %r12, %r13;
	add.s32 	%r4, %r14, 1;
	add.s32 	%r15, %r7, -1;
	setp.ge.s32 	%p1, %r2, %r15;
	add.s32 	%r16, %r6, -1;
	setp.ge.s32 	%p2, %r4, %r16;
	or.pred  	%p3, %p1, %p2;
	@%p3 bra 	$L__BB5_2;
	cvta.to.global.u64 	%rd3, %rd2;
	cvta.to.global.u64 	%rd4, %rd1;
	mad.lo.s32 	%r17, %r6, %r2, %r4;
	mul.wide.s32 	%rd5, %r17, 4;
	add.s64 	%rd6, %rd3, %rd5;
	ld.global.u32 	%r18, [%rd6];
	mad.lo.s32 	%r19, %r6, %r1, %r14;
	mul.wide.s32 	%rd7, %r19, 4;
	add.s64 	%rd8, %rd3, %rd7;
	ld.global.u32 	%r20, [%rd8];
	cvt.rn.f32.s32 	%f3, %r20;
	fma.rn.f32 	%f4, %f2, %f3, 0f00000000;
	cvt.rzi.s32.f32 	%r21, %f4;
	cvt.rn.f32.s32 	%f5, %r21;
	ld.global.u32 	%r22, [%rd8+4];
	cvt.rn.f32.s32 	%f6, %r22;
	fma.rn.f32 	%f7, %f2, %f6, %f5;
	cvt.rzi.s32.f32 	%r23, %f7;
	cvt.rn.f32.s32 	%f8, %r23;
	ld.global.u32 	%r24, [%rd8+8];
	cvt.rn.f32.s32 	%f9, %r24;
	fma.rn.f32 	%f10, %f2, %f9, %f8;
	cvt.rzi.s32.f32 	%r25, %f10;
	cvt.rn.f32.s32 	%f11, %r25;
	add.s64 	%rd9, %rd6, -4;
	ld.global.u32 	%r26, [%rd6+-4];
	cvt.rn.f32.s32 	%f12, %r26;
	fma.rn.f32 	%f13, %f2, %f12, %f11;
	cvt.rzi.s32.f32 	%r27, %f13;
	cvt.rn.f32.s32 	%f14, %r27;
	cvt.rn.f32.s32 	%f15, %r18;
	fma.rn.f32 	%f16, %f1, %f15, %f14;
	cvt.rzi.s32.f32 	%r28, %f16;
	cvt.rn.f32.s32 	%f17, %r28;
	ld.global.u32 	%r29, [%rd6+4];
	cvt.rn.f32.s32 	%f18, %r29;
	fma.rn.f32 	%f19, %f2, %f18, %f17;
	cvt.rzi.s32.f32 	%r30, %f19;
	cvt.rn.f32.s32 	%f20, %r30;
	mul.wide.s32 	%rd10, %r6, 4;
	add.s64 	%rd11, %rd9, %rd10;
	ld.global.u32 	%r31, [%rd11];
	cvt.rn.f32.s32 	%f21, %r31;
	fma.rn.f32 	%f22, %f2, %f21, %f20;
	cvt.rzi.s32.f32 	%r32, %f22;
	cvt.rn.f32.s32 	%f23, %r32;
	ld.global.u32 	%r33, [%rd11+4];
	cvt.rn.f32.s32 	%f24, %r33;
	fma.rn.f32 	%f25, %f2, %f24, %f23;
	cvt.rzi.s32.f32 	%r34, %f25;
	cvt.rn.f32.s32 	%f26, %r34;
	ld.global.u32 	%r35, [%rd11+8];
	cvt.rn.f32.s32 	%f27, %r35;
	fma.rn.f32 	%f28, %f2, %f27, %f26;
	cvt.rzi.s32.f32 	%r36, %f28;
	sub.s32 	%r37, %r18, %r36;
	add.s64 	%rd12, %rd4, %rd7;
	st.global.u32 	[%rd12], %r37;
$L__BB5_2:
	ret;

}
	// .globl	_Z19sharpenImgOptimizedPiS_iiff
.visible .entry _Z19sharpenImgOptimizedPiS_iiff(
	.param .u64 .ptr .align 1 _Z19sharpenImgOptimizedPiS_iiff_param_0,
	.param .u64 .ptr .align 1 _Z19sharpenImgOptimizedPiS_iiff_param_1,
	.param .u32 _Z19sharpenImgOptimizedPiS_iiff_param_2,
	.param .u32 _Z19sharpenImgOptimizedPiS_iiff_param_3,
	.param .f32 _Z19sharpenImgOptimizedPiS_iiff_param_4,
	.param .f32 _Z19sharpenImgOptimizedPiS_iiff_param_5
)
{
	.reg .pred 	%p<10>;
	.reg .b32 	%r<75>;
	.reg .b32 	%f<38>;
	.reg .b64 	%rd<30>;
	// demoted variable
	.shared .align 4 .b8 _ZZ19sharpenImgOptimizedPiS_iiffE9sharedImg[1296];
	ld.param.u64 	%rd3, [_Z19sharpenImgOptimizedPiS_iiff_param_0];
	ld.param.u64 	%rd4, [_Z19sharpenImgOptimizedPiS_iiff_param_1];
	ld.param.u32 	%r15, [_Z19sharpenImgOptimizedPiS_iiff_param_2];
	ld.param.u32 	%r14, [_Z19sharpenImgOptimizedPiS_iiff_param_3];
	ld.param.f32 	%f1, [_Z19sharpenImgOptimizedPiS_iiff_param_4];
	ld.param.f32 	%f2, [_Z19sharpenImgOptimizedPiS_iiff_param_5];
	cvta.to.global.u64 	%rd1, %rd4;
	mov.u32 	%r16, %ctaid.x;
	mov.u32 	%r1, %ntid.x;
	mov.u32 	%r2, %tid.x;
	mad.lo.s32 	%r3, %r16, %r1, %r2;
	add.s32 	%r4, %r3, 1;
	mov.u32 	%r17, %ctaid.y;
	mov.u32 	%r5, %ntid.y;
	mov.u32 	%r6, %tid.y;
	mad.lo.s32 	%r18, %r17, %r5, %r6;
	add.s32 	%r8, %r18, 1;
	setp.ge.s32 	%p1, %r4, %r14;
	setp.ge.s32 	%p2, %r8, %r15;
	mov.u32 	%r19, _ZZ19sharpenImgOptimizedPiS_iiffE9sharedImg;
	mad.lo.s32 	%r9, %r2, 72, %r19;
	or.pred  	%p3, %p1, %p2;
	@%p3 bra 	$L__BB6_7;
	mul.lo.s32 	%r10, %r15, %r4;
	cvt.s64.s32 	%rd5, %r10;
	cvt.u64.u32 	%rd2, %r18;
	add.s64 	%rd6, %rd5, %rd2;
	shl.b64 	%rd7, %rd6, 2;
	add.s64 	%rd8, %rd1, %rd7;
	ld.global.u32 	%r20, [%rd8+4];
	cvt.rn.f32.s32 	%f3, %r20;
	add.s32 	%r11, %r9, 72;
	shl.b32 	%r21, %r6, 2;
	add.s32 	%r12, %r11, %r21;
	st.shared.f32 	[%r12+4], %f3;
	setp.ne.s32 	%p4, %r2, 0;
	@%p4 bra 	$L__BB6_3;
	add.s32 	%r22, %r10, %r18;
	mul.wide.s32 	%rd9, %r22, 4;
	add.s64 	%rd10, %rd1, %rd9;
	ld.global.u32 	%r23, [%rd10];
	cvt.rn.f32.s32 	%f4, %r23;
	add.s32 	%r26, %r19, %r21;
	st.shared.f32 	[%r26+4], %f4;
	add.s32 	%r27, %r10, %r8;
	add.s32 	%r28, %r27, %r1;
	mul.wide.u32 	%rd11, %r28, 4;
	add.s64 	%rd12, %rd1, %rd11;
	ld.global.u32 	%r29, [%rd12];
	cvt.rn.f32.s32 	%f5, %r29;
	mad.lo.s32 	%r30, %r1, 72, %r26;
	st.shared.f32 	[%r30+76], %f5;
$L__BB6_3:
	setp.ne.s32 	%p5, %r6, 0;
	@%p5 bra 	$L__BB6_5;
	mul.lo.s32 	%r31, %r15, %r3;
	cvt.s64.s32 	%rd13, %r31;
	add.s64 	%rd14, %rd13, %rd2;
	shl.b64 	%rd15, %rd14, 2;
	add.s64 	%rd16, %rd1, %rd15;
	ld.global.u32 	%r32, [%rd16+4];
	cvt.rn.f32.s32 	%f6, %r32;
	st.shared.f32 	[%r11], %f6;
	add.s32 	%r33, %r4, %r5;
	mad.lo.s32 	%r34, %r33, %r15, %r8;
	mul.wide.u32 	%rd17, %r34, 4;
	add.s64 	%rd18, %rd1, %rd17;
	ld.global.u32 	%r35, [%rd18];
	cvt.rn.f32.s32 	%f7, %r35;
	shl.b32 	%r36, %r5, 2;
	add.s32 	%r37, %r11, %r36;
	st.shared.f32 	[%r37+4], %f7;
$L__BB6_5:
	or.b32  	%r38, %r2, %r6;
	setp.ne.s32 	%p6, %r38, 0;
	@%p6 bra 	$L__BB6_7;
	mul.lo.s32 	%r39, %r15, %r3;
	add.s32 	%r40, %r39, %r18;
	mul.wide.s32 	%rd19, %r40, 4;
	add.s64 	%rd20, %rd1, %rd19;
	ld.global.u32 	%r41, [%rd20];
	cvt.rn.f32.s32 	%f8, %r41;
	add.s32 	%r42, %r12, -72;
	st.shared.f32 	[%r12+-72], %f8;
	add.s32 	%r43, %r4, %r1;
	mul.lo.s32 	%r44, %r43, %r15;
	add.s32 	%r45, %r44, %r18;
	mul.wide.u32 	%rd21, %r45, 4;
	add.s64 	%rd22, %rd1, %rd21;
	ld.global.u32 	%r46, [%rd22];
	cvt.rn.f32.s32 	%f9, %r46;
	mad.lo.s32 	%r47, %r1, 72, %r9;
	add.s32 	%r49, %r47, %r21;
	add.s32 	%r50, %r49, 72;
	st.shared.f32 	[%r49+72], %f9;
	add.s32 	%r51, %r8, %r5;
	add.s32 	%r52, %r51, %r39;
	mul.wide.u32 	%rd23, %r52, 4;
	add.s64 	%rd24, %rd1, %rd23;
	ld.global.u32 	%r53, [%rd24];
	cvt.rn.f32.s32 	%f10, %r53;
	shl.b32 	%r54, %r5, 2;
	add.s32 	%r55, %r42, %r54;
	st.shared.f32 	[%r55+4], %f10;
	add.s32 	%r56, %r51, %r44;
	mul.wide.u32 	%rd25, %r56, 4;
	add.s64 	%rd26, %rd1, %rd25;
	ld.global.u32 	%r57, [%rd26];
	cvt.rn.f32.s32 	%f11, %r57;
	add.s32 	%r58, %r50, %r54;
	st.shared.f32 	[%r58+4], %f11;
$L__BB6_7:
	bar.sync 	0;
	add.s32 	%r59, %r14, -1;
	setp.ge.s32 	%p7, %r4, %r59;
	add.s32 	%r60, %r15, -1;
	setp.ge.s32 	%p8, %r8, %r60;
	or.pred  	%p9, %p7, %p8;
	@%p9 bra 	$L__BB6_9;
	shl.b32 	%r61, %r6, 2;
	add.s32 	%r62, %r9, %r61;
	ld.shared.f32 	%f12, [%r62+76];
	cvt.rzi.s32.f32 	%r63, %f12;
	ld.shared.f32 	%f13, [%r62];
	fma.rn.f32 	%f14, %f2, %f13, 0f00000000;
	cvt.rzi.s32.f32 	%r64, %f14;
	cvt.rn.f32.s32 	%f15, %r64;
	ld.shared.f32 	%f16, [%r62+4];
	fma.rn.f32 	%f17, %f2, %f16, %f15;
	cvt.rzi.s32.f32 	%r65, %f17;
	cvt.rn.f32.s32 	%f18, %r65;
	ld.shared.f32 	%f19, [%r62+8];
	fma.rn.f32 	%f20, %f2, %f19, %f18;
	cvt.rzi.s32.f32 	%r66, %f20;
	cvt.rn.f32.s32 	%f21, %r66;
	ld.shared.f32 	%f22, [%r62+72];
	fma.rn.f32 	%f23, %f2, %f22, %f21;
	cvt.rzi.s32.f32 	%r67, %f23;
	cvt.rn.f32.s32 	%f24, %r67;
	fma.rn.f32 	%f25, %f1, %f12, %f24;
	cvt.rzi.s32.f32 	%r68, %f25;
	cvt.rn.f32.s32 	%f26, %r68;
	ld.shared.f32 	%f27, [%r62+80];
	fma.rn.f32 	%f28, %f2, %f27, %f26;
	cvt.rzi.s32.f32 	%r69, %f28;
	cvt.rn.f32.s32 	%f29, %r69;
	ld.shared.f32 	%f30, [%r62+144];
	fma.rn.f32 	%f31, %f2, %f30, %f29;
	cvt.rzi.s32.f32 	%r70, %f31;
	cvt.rn.f32.s32 	%f32, %r70;
	ld.shared.f32 	%f33, [%r62+148];
	fma.rn.f32 	%f34, %f2, %f33, %f32;
	cvt.rzi.s32.f32 	%r71, %f34;
	cvt.rn.f32.s32 	%f35, %r71;
	ld.shared.f32 	%f36, [%r62+152];
	fma.rn.f32 	%f37, %f2, %f36, %f35;
	cvt.rzi.s32.f32 	%r72, %f37;
	sub.s32 	%r73, %r63, %r72;
	mad.lo.s32 	%r74, %r15, %r3, %r18;
	cvta.to.global.u64 	%rd27, %rd3;
	mul.wide.s32 	%rd28, %r74, 4;
	add.s64 	%rd29, %rd27, %rd28;
	st.global.u32 	[%rd29], %r73;
$L__BB6_9:
	ret;

}


// ===== COMPILED SASS (sm_100) =====

	.target	sm_100

	.elftype	@"ET_EXEC"


//--------------------- .note.nv.tkinfo           --------------------------
	.section	.note.nv.tkinfo,"",@"SHT_NOTE"
	.sectionflags	@"SHF_NOTE_NV_TKINFO"
	.tkinfo
        /*0018*/ 	.word	0x00000002
        /*0030*/ 	.string	""
        /*0030*/ 	.string	"ptxas"
        /*0030*/ 	.string	"Cuda compilation tools, release 13.0, V13.0.88"
        /*0030*/ 	.string	"Build cuda_13.0.r13.0/compiler.36424714_0"
        /*0030*/ 	.string	"-arch sm_100 -m 64 "



//--------------------- .note.nv.cuinfo           --------------------------
	.section	.note.nv.cuinfo,"",@"SHT_NOTE"
	.sectionflags	@"SHF_NOTE_NV_CUINFO"
        /*0018*/ 	.short	0x0002
        /*001a*/ 	.short	0x0064
        /*001c*/ 	.short	0x0082
	.zero		2


//--------------------- .nv.info                  --------------------------
	.section	.nv.info,"",@"SHT_CUDA_INFO"
	.align	4


	//----- nvinfo : EIATTR_REGCOUNT
	.align		4
        /*0000*/ 	.byte	0x04, 0x2f
        /*0002*/ 	.short	(.L_1 - .L_0)
	.align		4
.L_0:
        /*0004*/ 	.word	index@(_Z10erosionImgPiS_iii)
        /*0008*/ 	.word	0x00000020


	//----- nvinfo : EIATTR_FRAME_SIZE
	.align		4
.L_1:
        /*000c*/ 	.byte	0x04, 0x11
        /*000e*/ 	.short	(.L_3 - .L_2)
	.align		4
.L_2:
        /*0010*/ 	.word	index@(_Z10erosionImgPiS_iii)
        /*0014*/ 	.word	0x00000000


	//----- nvinfo : EIATTR_REGCOUNT
	.align		4
.L_3:
        /*0018*/ 	.byte	0x04, 0x2f
        /*001a*/ 	.short	(.L_5 - .L_4)
	.align		4
.L_4:
        /*001c*/ 	.word	index@(_Z16erosionImgSharedPiS_iii)
        /*0020*/ 	.word	0x0000001e


	//----- nvinfo : EIATTR_FRAME_SIZE
	.align		4
.L_5:
        /*0024*/ 	.byte	0x04, 0x11
        /*0026*/ 	.short	(.L_7 - .L_6)
	.align		4
.L_6:
        /*0028*/ 	.word	index@(_Z16erosionImgSharedPiS_iii)
        /*002c*/ 	.word	0x00000000


	//----- nvinfo : EIATTR_REGCOUNT
	.align		4
.L_7:
        /*0030*/ 	.byte	0x04, 0x2f
        /*0032*/ 	.short	(.L_9 - .L_8)
	.align		4
.L_8:
        /*0034*/ 	.word	index@(_Z11dilationImgPiS_iii)
        /*0038*/ 	.word	0x00000020


	//----- nvinfo : EIATTR_FRAME_SIZE
	.align		4
.L_9:
        /*003c*/ 	.byte	0x04, 0x11
        /*003e*/ 	.short	(.L_11 - .L_10)
	.align		4
.L_10:
        /*0040*/ 	.word	index@(_Z11dilationImgPiS_iii)
        /*0044*/ 	.word	0x00000000


	//----- nvinfo : EIATTR_REGCOUNT
	.align		4
.L_11:
        /*0048*/ 	.byte	0x04, 0x2f
        /*004a*/ 	.short	(.L_13 - .L_12)
	.align		4
.L_12:
        /*004c*/ 	.word	index@(_Z17dilationImgSharedPiS_iii)
        /*0050*/ 	.word	0x0000001e


	//----- nvinfo : EIATTR_FRAME_SIZE
	.align		4
.L_13:
        /*0054*/ 	.byte	0x04, 0x11
        /*0056*/ 	.short	(.L_15 - .L_14)
	.align		4
.L_14:
        /*0058*/ 	.word	index@(_Z17dilationImgSharedPiS_iii)
        /*005c*/ 	.word	0x00000000


	//----- nvinfo : EIATTR_REGCOUNT
	.align		4
.L_15:
        /*0060*/ 	.byte	0x04, 0x2f
        /*0062*/ 	.short	(.L_17 - .L_16)
	.align		4
.L_16:
        /*0064*/ 	.word	index@(_Z7blurImgPiS_iii)
        /*0068*/ 	.word	0x00000028


	//----- nvinfo : EIATTR_FRAME_SIZE
	.align		4
.L_17:
        /*006c*/ 	.byte	0x04, 0x11
        /*006e*/ 	.short	(.L_19 - .L_18)
	.align		4
.L_18:
        /*0070*/ 	.word	index@(_Z7blurImgPiS_iii)
        /*0074*/ 	.word	0x00000000


	//----- nvinfo : EIATTR_REGCOUNT
	.align		4
.L_19:
        /*0078*/ 	.byte	0x04, 0x2f
        /*007a*/ 	.short	(.L_21 - .L_20)
	.align		4
.L_20:
        /*007c*/ 	.word	index@(_Z10sharpenImgPiS_iiff)
        /*0080*/ 	.word	0x00000013


	//----- nvinfo : EIATTR_FRAME_SIZE
	.align		4
.L_21:
        /*0084*/ 	.byte	0x04, 0x11
        /*0086*/ 	.short	(.L_23 - .L_22)
	.align		4
.L_22:
        /*0088*/ 	.word	index@(_Z10sharpenImgPiS_iiff)
        /*008c*/ 	.word	0x00000000


	//----- nvinfo : EIATTR_REGCOUNT
	.align		4
.L_23:
        /*0090*/ 	.byte	0x04, 0x2f
        /*0092*/ 	.short	(.L_25 - .L_24)
	.align		4
.L_24:
        /*0094*/ 	.word	index@(_Z19sharpenImgOptimizedPiS_iiff)
        /*0098*/ 	.word	0x0000001c


	//----- nvinfo : EIATTR_FRAME_SIZE
	.align		4
.L_25:
        /*009c*/ 	.byte	0x04, 0x11
        /*009e*/ 	.short	(.L_27 - .L_26)
	.align		4
.L_26:
        /*00a0*/ 	.word	index@(_Z19sharpenImgOptimizedPiS_iiff)
        /*00a4*/ 	.word	0x00000000


	//----- nvinfo : EIATTR_MIN_STACK_SIZE
	.align		4
.L_27:
        /*00a8*/ 	.byte	0x04, 0x12
        /*00aa*/ 	.short	(.L_29 - .L_28)
	.align		4
.L_28:
        /*00ac*/ 	.word	index@(_Z19sharpenImgOptimizedPiS_iiff)
        /*00b0*/ 	.word	0x00000000


	//----- nvinfo : EIATTR_MIN_STACK_SIZE
	.align		4
.L_29:
        /*00b4*/ 	.byte	0x04, 0x12
        /*00b6*/ 	.short	(.L_31 - .L_30)
	.align		4
.L_30:
        /*00b8*/ 	.word	index@(_Z10sharpenImgPiS_iiff)
        /*00bc*/ 	.word	0x00000000


	//----- nvinfo : EIATTR_MIN_STACK_SIZE
	.align		4
.L_31:
        /*00c0*/ 	.byte	0x04, 0x12
        /*00c2*/ 	.short	(.L_33 - .L_32)
	.align		4
.L_32:
        /*00c4*/ 	.word	index@(_Z7blurImgPiS_iii)
        /*00c8*/ 	.word	0x00000000


	//----- nvinfo : EIATTR_MIN_STACK_SIZE
	.align		4
.L_33:
        /*00cc*/ 	.byte	0x04, 0x12
        /*00ce*/ 	.short	(.L_35 - .L_34)
	.align		4
.L_34:
        /*00d0*/ 	.word	index@(_Z17dilationImgSharedPiS_iii)
        /*00d4*/ 	.word	0x00000000


	//----- nvinfo : EIATTR_MIN_STACK_SIZE
	.align		4
.L_35:
        /*00d8*/ 	.byte	0x04, 0x12
        /*00da*/ 	.short	(.L_37 - .L_36)
	.align		4
.L_36:
        /*00dc*/ 	.word	index@(_Z11dilationImgPiS_iii)
        /*00e0*/ 	.word	0x00000000


	//----- nvinfo : EIATTR_MIN_STACK_SIZE
	.align		4
.L_37:
        /*00e4*/ 	.byte	0x04, 0x12
        /*00e6*/ 	.short	(.L_39 - .L_38)
	.align		4
.L_38:
        /*00e8*/ 	.word	index@(_Z16erosionImgSharedPiS_iii)
        /*00ec*/ 	.word	0x00000000


	//----- nvinfo : EIATTR_MIN_STACK_SIZE
	.align		4
.L_39:
        /*00f0*/ 	.byte	0x04, 0x12
        /*00f2*/ 	.short	(.L_41 - .L_40)
	.align		4
.L_40:
        /*00f4*/ 	.word	index@(_Z10erosionImgPiS_iii)
        /*00f8*/ 	.word	0x00000000
.L_41:


//--------------------- .nv.compat                --------------------------
	.section	.nv.compat,"",@"SHT_CUDA_COMPAT_INFO"
	.align	4
        /*0000*/ 	.byte	0x02, 0x09, 0x00, 0x00, 0x02, 0x02, 0x01, 0x00, 0x02, 0x05, 0x05, 0x00, 0x03, 0x07, 0x01, 0x01
        /*0010*/ 	.byte	0x02, 0x03, 0x00, 0x00, 0x02, 0x06, 0x01, 0x00, 0x04, 0x0b, 0x08, 0x00, 0x09, 0x00, 0x00, 0x00
        /*0020*/ 	.byte	0x00, 0x00, 0x00, 0x00


//--------------------- .nv.info._Z19sharpenImgOptimizedPiS_iiff --------------------------
	.section	.nv.info._Z19sharpenImgOptimizedPiS_iiff,"",@"SHT_CUDA_INFO"
	.sectionflags	@""
	.align	4


	//----- nvinfo : EIATTR_CUDA_API_VERSION
	.align		4
        /*0000*/ 	.byte	0x04, 0x37
        /*0002*/ 	.short	(.L_43 - .L_42)
.L_42:
        /*0004*/ 	.word	0x00000082


	//----- nvinfo : EIATTR_KPARAM_INFO
	.align		4
.L_43:
        /*0008*/ 	.byte	0x04, 0x17
        /*000a*/ 	.short	(.L_45 - .L_44)
.L_44:
        /*000c*/ 	.word	0x00000000
        /*0010*/ 	.short	0x0005
        /*0012*/ 	.short	0x001c
        /*0014*/ 	.byte	0x00, 0xf0, 0x11, 0x00


	//----- nvinfo : EIATTR_KPARAM_INFO
	.align		4
.L_45:
        /*0018*/ 	.byte	0x04, 0x17
        /*001a*/ 	.short	(.L_47 - .L_46)
.L_46:
        /*001c*/ 	.word	0x00000000
        /*0020*/ 	.short	0x0004
        /*0022*/ 	.short	0x0018
        /*0024*/ 	.byte	0x00, 0xf0, 0x11, 0x00


	//----- nvinfo : EIATTR_KPARAM_INFO
	.align		4
.L_47:
        /*0028*/ 	.byte	0x04, 0x17
        /*002a*/ 	.short	(.L_49 - .L_48)
.L_48:
        /*002c*/ 	.word	0x00000000
        /*0030*/ 	.short	0x0003
        /*0032*/ 	.short	0x0014
        /*0034*/ 	.byte	0x00, 0xf0, 0x11, 0x00


	//----- nvinfo : EIATTR_KPARAM_INFO
	.align		4
.L_49:
        /*0038*/ 	.byte	0x04, 0x17
        /*003a*/ 	.short	(.L_51 - .L_50)
.L_50:
        /*003c*/ 	.word	0x00000000
        /*0040*/ 	.short	0x0002
        /*0042*/ 	.short	0x0010
        /*0044*/ 	.byte	0x00, 0xf0, 0x11, 0x00


	//----- nvinfo : EIATTR_KPARAM_INFO
	.align		4
.L_51:
        /*0048*/ 	.byte	0x04, 0x17
        /*004a*/ 	.short	(.L_53 - .L_52)
.L_52:
        /*004c*/ 	.word	0x00000000
        /*0050*/ 	.short	0x0001
        /*0052*/ 	.short	0x0008
        /*0054*/ 	.byte	0x00, 0xf5, 0x21, 0x00


	//----- nvinfo : EIATTR_KPARAM_INFO
	.align		4
.L_53:
        /*0058*/ 	.byte	0x04, 0x17
        /*005a*/ 	.short	(.L_55 - .L_54)
.L_54:
        /*005c*/ 	.word	0x00000000
        /*0060*/ 	.short	0x0000
        /*0062*/ 	.short	0x0000
        /*0064*/ 	.byte	0x00, 0xf5, 0x21, 0x00


	//----- nvinfo : EIATTR_SPARSE_MMA_MASK
	.align		4
.L_55:
        /*0068*/ 	.byte	0x03, 0x50
        /*006a*/ 	.short	0x0000


	//----- nvinfo : EIATTR_MAXREG_COUNT
	.align		4
        /*006c*/ 	.byte	0x03, 0x1b
        /*006e*/ 	.short	0x00ff


	//----- nvinfo : EIATTR_NUM_BARRIERS
	.align		4
        /*0070*/ 	.byte	0x02, 0x4c
        /*0072*/ 	.byte	0x01
	.zero		1


	//----- nvinfo : EIATTR_MERCURY_ISA_VERSION
	.align		4
        /*0074*/ 	.byte	0x03, 0x5f
        /*0076*/ 	.short	0x0101


	//----- nvinfo : EIATTR_VRC_CTA_INIT_COUNT
	.align		4
        /*0078*/ 	.byte	0x02, 0x4a
	.zero		1
	.zero		1


	//----- nvinfo : EIATTR_EXIT_INSTR_OFFSETS
	.align		4
        /*007c*/ 	.byte	0x04, 0x1c
        /*007e*/ 	.short	(.L_57 - .L_56)


	//   ....[0]....
.L_56:
        /*0080*/ 	.word	0x00000610


	//   ....[1]....
        /*0084*/ 	.word	0x000008d0


	//----- nvinfo : EIATTR_CRS_STACK_SIZE
	.align		4
.L_57:
        /*0088*/ 	.byte	0x04, 0x1e
        /*008a*/ 	.short	(.L_59 - .L_58)
.L_58:
        /*008c*/ 	.word	0x00000000


	//----- nvinfo : EIATTR_CBANK_PARAM_SIZE
	.align		4
.L_59:
        /*0090*/ 	.byte	0x03, 0x19
        /*0092*/ 	.short	0x0020


	//----- nvinfo : EIATTR_PARAM_CBANK
	.align		4
        /*0094*/ 	.byte	0x04, 0x0a
        /*0096*/ 	.short	(.L_61 - .L_60)
	.align		4
.L_60:
        /*0098*/ 	.word	index@(.nv.constant0._Z19sharpenImgOptimizedPiS_iiff)
        /*009c*/ 	.short	0x0380
        /*009e*/ 	.short	0x0020


	//----- nvinfo : EIATTR_SW_WAR
	.align		4
.L_61:
        /*00a0*/ 	.byte	0x04, 0x36
        /*00a2*/ 	.short	(.L_63 - .L_62)
.L_62:
        /*00a4*/ 	.word	0x00000008
.L_63:


//--------------------- .nv.info._Z10sharpenImgPiS_iiff --------------------------
	.section	.nv.info._Z10sharpenImgPiS_iiff,"",@"SHT_CUDA_INFO"
	.sectionflags	@""
	.align	4


	//----- nvinfo : EIATTR_CUDA_API_VERSION
	.align		4
        /*0000*/ 	.byte	0x04, 0x37
        /*0002*/ 	.short	(.L_65 - .L_64)
.L_64:
        /*0004*/ 	.word	0x00000082


	//----- nvinfo : EIATTR_KPARAM_INFO
	.align		4
.L_65:
        /*0008*/ 	.byte	0x04, 0x17
        /*000a*/ 	.short	(.L_67 - .L_66)
.L_66:
        /*000c*/ 	.word	0x00000000
        /*0010*/ 	.short	0x0005
        /*0012*/ 	.short	0x001c
        /*0014*/ 	.byte	0x00, 0xf0, 0x11, 0x00


	//----- nvinfo : EIATTR_KPARAM_INFO
	.align		4
.L_67:
        /*0018*/ 	.byte	0x04, 0x17
        /*001a*/ 	.short	(.L_69 - .L_68)
.L_68:
        /*001c*/ 	.word	0x00000000
        /*0020*/ 	.short	0x0004
        /*0022*/ 	.short	0x0018
        /*0024*/ 	.byte	0x00, 0xf0, 0x11, 0x00


	//----- nvinfo : EIATTR_KPARAM_INFO
	.align		4
.L_69:
        /*0028*/ 	.byte	0x04, 0x17
        /*002a*/ 	.short	(.L_71 - .L_70)
.L_70:
        /*002c*/ 	.word	0x00000000
        /*0030*/ 	.short	0x0003
        /*0032*/ 	.short	0x0014
        /*0034*/ 	.byte	0x00, 0xf0, 0x11, 0x00


	//----- nvinfo : EIATTR_KPARAM_INFO
	.align		4
.L_71:
        /*0038*/ 	.byte	0x04, 0x17
        /*003a*/ 	.short	(.L_73 - .L_72)
.L_72:
        /*003c*/ 	.word	0x00000000
        /*0040*/ 	.short	0x0002
        /*0042*/ 	.short	0x0010
        /*0044*/ 	.byte	0x00, 0xf0, 0x11, 0x00


	//----- nvinfo : EIATTR_KPARAM_INFO
	.align		4
.L_73:
        /*0048*/ 	.byte	0x04, 0x17
        /*004a*/ 	.short	(.L_75 - .L_74)
.L_74:
        /*004c*/ 	.word	0x00000000
        /*0050*/ 	.short	0x0001
        /*0052*/ 	.short	0x0008
        /*0054*/ 	.byte	0x00, 0xf5, 0x21, 0x00


	//----- nvinfo : EIATTR_KPARAM_INFO
	.align		4
.L_75:
        /*0058*/ 	.byte	0x04, 0x17
        /*005a*/ 	.short	(.L_77 - .L_76)
.L_76:
        /*005c*/ 	.word	0x00000000
        /*0060*/ 	.short	0x0000
        /*0062*/ 	.short	0x0000
        /*0064*/ 	.byte	0x00, 0xf5, 0x21, 0x00


	//----- nvinfo : EIATTR_SPARSE_MMA_MASK
	.align		4
.L_77:
        /*0068*/ 	.byte	0x03, 0x50
        /*006a*/ 	.short	0x0000


	//----- nvinfo : EIATTR_MAXREG_COUNT
	.align		4
        /*006c*/ 	.byte	0x03, 0x1b
        /*006e*/ 	.short	0x00ff


	//----- nvinfo : EIATTR_MERCURY_ISA_VERSION
	.align		4
        /*0070*/ 	.byte	0x03, 0x5f
        /*0072*/ 	.short	0x0101


	//----- nvinfo : EIATTR_VRC_CTA_INIT_COUNT
	.align		4
        /*0074*/ 	.byte	0x02, 0x4a
	.zero		1
	.zero		1


	//----- nvinfo : EIATTR_EXIT_INSTR_OFFSETS
	.align		4
        /*0078*/ 	.byte	0x04, 0x1c
        /*007a*/ 	.short	(.L_79 - .L_78)


	//   ....[0]....
.L_78:
        /*007c*/ 	.word	0x00000100


	//   ....[1]....
        /*0080*/ 	.word	0x000004b0


	//----- nvinfo : EIATTR_CBANK_PARAM_SIZE
	.align		4
.L_79:
        /*0084*/ 	.byte	0x03, 0x19
        /*0086*/ 	.short	0x0020


	//----- nvinfo : EIATTR_PARAM_CBANK
	.align		4
        /*0088*/ 	.byte	0x04, 0x0a
        /*008a*/ 	.short	(.L_81 - .L_80)
	.align		4
.L_80:
        /*008c*/ 	.word	index@(.nv.constant0._Z10sharpenImgPiS_iiff)
        /*0090*/ 	.short	0x0380
        /*0092*/ 	.short	0x0020


	//----- nvinfo : EIATTR_SW_WAR
	.align		4
.L_81:
        /*0094*/ 	.byte	0x04, 0x36
        /*0096*/ 	.short	(.L_83 - .L_82)
.L_82:
        /*0098*/ 	.word	0x00000008
.L_83:


//--------------------- .nv.info._Z7blurImgPiS_iii --------------------------
	.section	.nv.info._Z7blurImgPiS_iii,"",@"SHT_CUDA_INFO"
	.sectionflags	@""
	.align	4


	//----- nvinfo : EIATTR_CUDA_API_VERSION
	.align		4
        /*0000*/ 	.byte	0x04, 0x37
        /*0002*/ 	.short	(.L_85 - .L_84)
.L_84:
        /*0004*/ 	.word	0x00000082


	//----- nvinfo : EIATTR_KPARAM_INFO
	.align		4
.L_85:
        /*0008*/ 	.byte	0x04, 0x17
        /*000a*/ 	.short	(.L_87 - .L_86)
.L_86:
        /*000c*/ 	.word	0x00000000
        /*0010*/ 	.short	0x0004
        /*0012*/ 	.short	0x0018
        /*0014*/ 	.byte	0x00, 0xf0, 0x11, 0x00


	//----- nvinfo : EIATTR_KPARAM_INFO
	.align		4
.L_87:
        /*0018*/ 	.byte	0x04, 0x17
        /*001a*/ 	.short	(.L_89 - .L_88)
.L_88:
        /*001c*/ 	.word	0x00000000
        /*0020*/ 	.short	0x0003
        /*0022*/ 	.short	0x0014
        /*0024*/ 	.byte	0x00, 0xf0, 0x11, 0x00


	//----- nvinfo : EIATTR_KPARAM_INFO
	.align		4
.L_89:
        /*0028*/ 	.byte	0x04, 0x17
        /*002a*/ 	.short	(.L_91 - .L_90)
.L_90:
        /*002c*/ 	.word	0x00000000
        /*0030*/ 	.short	0x0002
        /*0032*/ 	.short	0x0010
        /*0034*/ 	.byte	0x00, 0xf0, 0x11, 0x00


	//----- nvinfo : EIATTR_KPARAM_INFO
	.align		4
.L_91:
        /*0038*/ 	.byte	0x04, 0x17
        /*003a*/ 	.short	(.L_93 - .L_92)
.L_92:
        /*003c*/ 	.word	0x00000000
        /*0040*/ 	.short	0x0001
        /*0042*/ 	.short	0x0008
        /*0044*/ 	.byte	0x00, 0xf5, 0x21, 0x00


	//----- nvinfo : EIATTR_KPARAM_INFO
	.align		4
.L_93:
        /*0048*/ 	.byte	0x04, 0x17
        /*004a*/ 	.short	(.L_95 - .L_94)
.L_94:
        /*004c*/ 	.word	0x00000000
        /*0050*/ 	.short	0x0000
        /*0052*/ 	.short	0x0000
        /*0054*/ 	.byte	0x00, 0xf5, 0x21, 0x00


	//----- nvinfo : EIATTR_SPARSE_MMA_MASK
	.align		4
.L_95:
        /*0058*/ 	.byte	0x03, 0x50
        /*005a*/ 	.short	0x0000


	//----- nvinfo : EIATTR_MAXREG_COUNT
	.align		4
        /*005c*/ 	.byte	0x03, 0x1b
        /*005e*/ 	.short	0x00ff


	//----- nvinfo : EIATTR_MERCURY_ISA_VERSION
	.align		4
        /*0060*/ 	.byte	0x03, 0x5f
        /*0062*/ 	.short	0x0101


	//----- nvinfo : EIATTR_VRC_CTA_INIT_COUNT
	.align		4
        /*0064*/ 	.byte	0x02, 0x4a
	.zero		1
	.zero		1


	//----- nvinfo : EIATTR_EXIT_INSTR_OFFSETS
	.align		4
        /*0068*/ 	.byte	0x04, 0x1c
        /*006a*/ 	.short	(.L_97 - .L_96)


	//   ....[0]....
.L_96:
        /*006c*/ 	.word	0x00001240


	//   ....[1]....
        /*0070*/ 	.word	0x00001450


	//----- nvinfo : EIATTR_CRS_STACK_SIZE
	.align		4
.L_97:
        /*0074*/ 	.byte	0x04, 0x1e
        /*0076*/ 	.short	(.L_99 - .L_98)
.L_98:
        /*0078*/ 	.word	0x00000000


	//----- nvinfo : EIATTR_CBANK_PARAM_SIZE
	.align		4
.L_99:
        /*007c*/ 	.byte	0x03, 0x19
        /*007e*/ 	.short	0x001c


	//----- nvinfo : EIATTR_PARAM_CBANK
	.align		4
        /*0080*/ 	.byte	0x04, 0x0a
        /*0082*/ 	.short	(.L_101 - .L_100)
	.align		4
.L_100:
        /*0084*/ 	.word	index@(.nv.constant0._Z7blurImgPiS_iii)
        /*0088*/ 	.short	0x0380
        /*008a*/ 	.short	0x001c


	//----- nvinfo : EIATTR_SW_WAR
	.align		4
.L_101:
        /*008c*/ 	.byte	0x04, 0x36
        /*008e*/ 	.short	(.L_103 - .L_102)
.L_102:
        /*0090*/ 	.word	0x00000008
.L_103:


//--------------------- .nv.info._Z17dilationImgSharedPiS_iii --------------------------
	.section	.nv.info._Z17dilationImgSharedPiS_iii,"",@"SHT_CUDA_INFO"
	.sectionflags	@""
	.align	4


	//----- nvinfo : EIATTR_CUDA_API_VERSION
	.align		4
        /*0000*/ 	.byte	0x04, 0x37
        /*0002*/ 	.short	(.L_105 - .L_104)
.L_104:
        /*0004*/ 	.word	0x00000082


	//----- nvinfo : EIATTR_KPARAM_INFO
	.align		4
.L_105:
        /*0008*/ 	.byte	0x04, 0x17
        /*000a*/ 	.short	(.L_107 - .L_106)
.L_106:
        /*000c*/ 	.word	0x00000000
        /*0010*/ 	.short	0x0004
        /*0012*/ 	.short	0x0018
        /*0014*/ 	.byte	0x00, 0xf0, 0x11, 0x00


	//----- nvinfo : EIATTR_KPARAM_INFO
	.align		4
.L_107:
        /*0018*/ 	.byte	0x04, 0x17
        /*001a*/ 	.short	(.L_109 - .L_108)
.L_108:
        /*001c*/ 	.word	0x00000000
        /*0020*/ 	.short	0x0003
        /*0022*/ 	.short	0x0014
        /*0024*/ 	.byte	0x00, 0xf0, 0x11, 0x00


	//----- nvinfo : EIATTR_KPARAM_INFO
	.align		4
.L_109:
        /*0028*/ 	.byte	0x04, 0x17
        /*002a*/ 	.short	(.L_111 - .L_110)
.L_110:
        /*002c*/ 	.word	0x00000000
        /*0030*/ 	.short	0x0002
        /*0032*/ 	.short	0x0010
        /*0034*/ 	.byte	0x00, 0xf0, 0x11, 0x00


	//----- nvinfo : EIATTR_KPARAM_INFO
	.align		4
.L_111:
        /*0038*/ 	.byte	0x04, 0x17
        /*003a*/ 	.short	(.L_113 - .L_112)
.L_112:
        /*003c*/ 	.word	0x00000000
        /*0040*/ 	.short	0x0001
        /*0042*/ 	.short	0x0008
        /*0044*/ 	.byte	0x00, 0xf5, 0x21, 0x00


	//----- nvinfo : EIATTR_KPARAM_INFO
	.align		4
.L_113:
        /*0048*/ 	.byte	0x04, 0x17
        /*004a*/ 	.short	(.L_115 - .L_114)
.L_114:
        /*004c*/ 	.word	0x00000000
        /*0050*/ 	.short	0x0000
        /*0052*/ 	.short	0x0000
        /*0054*/ 	.byte	0x00, 0xf5, 0x21, 0x00


	//----- nvinfo : EIATTR_SPARSE_MMA_MASK
	.align		4
.L_115:
        /*0058*/ 	.byte	0x03, 0x50
        /*005a*/ 	.short	0x0000


	//----- nvinfo : EIATTR_MAXREG_COUNT
	.align		4
        /*005c*/ 	.byte	0x03, 0x1b
        /*005e*/ 	.short	0x00ff


	//----- nvinfo : EIATTR_NUM_BARRIERS
	.align		4
        /*0060*/ 	.byte	0x02, 0x4c
        /*0062*/ 	.byte	0x01
	.zero		1


	//----- nvinfo : EIATTR_MERCURY_ISA_VERSION
	.align		4
        /*0064*/ 	.byte	0x03, 0x5f
        /*0066*/ 	.short	0x0101


	//----- nvinfo : EIATTR_VRC_CTA_INIT_COUNT
	.align		4
        /*0068*/ 	.byte	0x02, 0x4a
	.zero		1
	.zero		1


	//----- nvinfo : EIATTR_EXIT_INSTR_OFFSETS
	.align		4
        /*006c*/ 	.byte	0x04, 0x1c
        /*006e*/ 	.short	(.L_117 - .L_116)


	//   ....[0]....
.L_116:
        /*0070*/ 	.word	0x00000890


	//   ....[1]....
        /*0074*/ 	.word	0x000008f0


	//----- nvinfo : EIATTR_CRS_STACK_SIZE
	.align		4
.L_117:
        /*0078*/ 	.byte	0x04, 0x1e
        /*007a*/ 	.short	(.L_119 - .L_118)
.L_118:
        /*007c*/ 	.word	0x00000000


	//----- nvinfo : EIATTR_CBANK_PARAM_SIZE
	.align		4
.L_119:
        /*0080*/ 	.byte	0x03, 0x19
        /*0082*/ 	.short	0x001c


	//----- nvinfo : EIATTR_PARAM_CBANK
	.align		4
        /*0084*/ 	.byte	0x04, 0x0a
        /*0086*/ 	.short	(.L_121 - .L_120)
	.align		4
.L_120:
        /*0088*/ 	.word	index@(.nv.constant0._Z17dilationImgSharedPiS_iii)
        /*008c*/ 	.short	0x0380
        /*008e*/ 	.short	0x001c


	//----- nvinfo : EIATTR_SW_WAR
	.align		4
.L_121:
        /*0090*/ 	.byte	0x04, 0x36
        /*0092*/ 	.short	(.L_123 - .L_122)
.L_122:
        /*0094*/ 	.word	0x00000008
.L_123:


//--------------------- .nv.info._Z11dilationImgPiS_iii --------------------------
	.section	.nv.info._Z11dilationImgPiS_iii,"",@"SHT_CUDA_INFO"
	.sectionflags	@""
	.align	4


	//----- nvinfo : EIATTR_CUDA_API_VERSION
	.align		4
        /*0000*/ 	.byte	0x04, 0x37
        /*0002*/ 	.short	(.L_125 - .L_124)
.L_124:
        /*0004*/ 	.word	0x00000082


	//----- nvinfo : EIATTR_KPARAM_INFO
	.align		4
.L_125:
        /*0008*/ 	.byte	0x04, 0x17
        /*000a*/ 	.short	(.L_127 - .L_126)
.L_126:
        /*000c*/ 	.word	0x00000000
        /*0010*/ 	.short	0x0004
        /*0012*/ 	.short	0x0018
        /*0014*/ 	.byte	0x00, 0xf0, 0x11, 0x00


	//----- nvinfo : EIATTR_KPARAM_INFO
	.align		4
.L_127:
        /*0018*/ 	.byte	0x04, 0x17
        /*001a*/ 	.short	(.L_129 - .L_128)
.L_128:
        /*001c*/ 	.word	0x00000000
        /*0020*/ 	.short	0x0003
        /*0022*/ 	.short	0x0014
        /*0024*/ 	.byte	0x00, 0xf0, 0x11, 0x00


	//----- nvinfo : EIATTR_KPARAM_INFO
	.align		4
.L_129:
        /*0028*/ 	.byte	0x04, 0x17
        /*002a*/ 	.short	(.L_131 - .L_130)
.L_130:
        /*002c*/ 	.word	0x00000000
        /*0030*/ 	.short	0x0002
        /*0032*/ 	.short	0x0010
        /*0034*/ 	.byte	0x00, 0xf0, 0x11, 0x00


	//----- nvinfo : EIATTR_KPARAM_INFO
	.align		4
.L_131:
        /*0038*/ 	.byte	0x04, 0x17
        /*003a*/ 	.short	(.L_133 - .L_132)
.L_132:
        /*003c*/ 	.word	0x00000000
        /*0040*/ 	.short	0x0001
        /*0042*/ 	.short	0x0008
        /*0044*/ 	.byte	0x00, 0xf5, 0x21, 0x00


	//----- nvinfo : EIATTR_KPARAM_INFO
	.align		4
.L_133:
        /*0048*/ 	.byte	0x04, 0x17
        /*004a*/ 	.short	(.L_135 - .L_134)
.L_134:
        /*004c*/ 	.word	0x00000000
        /*0050*/ 	.short	0x0000
        /*0052*/ 	.short	0x0000
        /*0054*/ 	.byte	0x00, 0xf5, 0x21, 0x00


	//----- nvinfo : EIATTR_SPARSE_MMA_MASK
	.align		4
.L_135:
        /*0058*/ 	.byte	0x03, 0x50
        /*005a*/ 	.short	0x0000


	//----- nvinfo : EIATTR_MAXREG_COUNT
	.align		4
        /*005c*/ 	.byte	0x03, 0x1b
        /*005e*/ 	.short	0x00ff


	//----- nvinfo : EIATTR_MERCURY_ISA_VERSION
	.align		4
        /*0060*/ 	.byte	0x03, 0x5f
        /*0062*/ 	.short	0x0101


	//----- nvinfo : EIATTR_VRC_CTA_INIT_COUNT
	.align		4
        /*0064*/ 	.byte	0x02, 0x4a
	.zero		1
	.zero		1


	//----- nvinfo : EIATTR_EXIT_INSTR_OFFSETS
	.align		4
        /*0068*/ 	.byte	0x04, 0x1c
        /*006a*/ 	.short	(.L_137 - .L_136)


	//   ....[0]....
.L_136:
        /*006c*/ 	.word	0x00000fa0


	//   ....[1]....
        /*0070*/ 	.word	0x00000ff0


	//----- nvinfo : EIATTR_CRS_STACK_SIZE
	.align		4
.L_137:
        /*0074*/ 	.byte	0x04, 0x1e
        /*0076*/ 	.short	(.L_139 - .L_138)
.L_138:
        /*0078*/ 	.word	0x00000000


	//----- nvinfo : EIATTR_CBANK_PARAM_SIZE
	.align		4
.L_139:
        /*007c*/ 	.byte	0x03, 0x19
        /*007e*/ 	.short	0x001c


	//----- nvinfo : EIATTR_PARAM_CBANK
	.align		4
        /*0080*/ 	.byte	0x04, 0x0a
        /*0082*/ 	.short	(.L_141 - .L_140)
	.align		4
.L_140:
        /*0084*/ 	.word	index@(.nv.constant0._Z11dilationImgPiS_iii)
        /*0088*/ 	.short	0x0380
        /*008a*/ 	.short	0x001c


	//----- nvinfo : EIATTR_SW_WAR
	.align		4
.L_141:
        /*008c*/ 	.byte	0x04, 0x36
        /*008e*/ 	.short	(.L_143 - .L_142)
.L_142:
        /*0090*/ 	.word	0x00000008
.L_143:


//--------------------- .nv.info._Z16erosionImgSharedPiS_iii --------------------------
	.section	.nv.info._Z16erosionImgSharedPiS_iii,"",@"SHT_CUDA_INFO"
	.sectionflags	@""
	.align	4


	//----- nvinfo : EIATTR_CUDA_API_VERSION
	.align		4
        /*0000*/ 	.byte	0x04, 0x37
        /*0002*/ 	.short	(.L_145 - .L_144)
.L_144:
        /*0004*/ 	.word	0x00000082


	//----- nvinfo : EIATTR_KPARAM_INFO
	.align		4
.L_145:
        /*0008*/ 	.byte	0x04, 0x17
        /*000a*/ 	.short	(.L_147 - .L_146)
.L_146:
        /*000c*/ 	.word	0x00000000
        /*0010*/ 	.short	0x0004
        /*0012*/ 	.short	0x0018
        /*0014*/ 	.byte	0x00, 0xf0, 0x11, 0x00


	//----- nvinfo : EIATTR_KPARAM_INFO
	.align		4
.L_147:
        /*0018*/ 	.byte	0x04, 0x17
        /*001a*/ 	.short	(.L_149 - .L_148)
.L_148:
        /*001c*/ 	.word	0x00000000
        /*0020*/ 	.short	0x0003
        /*0022*/ 	.short	0x0014
        /*0024*/ 	.byte	0x00, 0xf0, 0x11, 0x00


	//----- nvinfo : EIATTR_KPARAM_INFO
	.align		4
.L_149:
        /*0028*/ 	.byte	0x04, 0x17
        /*002a*/ 	.short	(.L_151 - .L_150)
.L_150:
        /*002c*/ 	.word	0x00000000
        /*0030*/ 	.short	0x0002
        /*0032*/ 	.short	0x0010
        /*0034*/ 	.byte	0x00, 0xf0, 0x11, 0x00


	//----- nvinfo : EIATTR_KPARAM_INFO
	.align		4
.L_151:
        /*0038*/ 	.byte	0x04, 0x17
        /*003a*/ 	.short	(.L_153 - .L_152)
.L_152:
        /*003c*/ 	.word	0x00000000
        /*0040*/ 	.short	0x0001
        /*0042*/ 	.short	0x0008
        /*0044*/ 	.byte	0x00, 0xf5, 0x21, 0x00


	//----- nvinfo : EIATTR_KPARAM_INFO
	.align		4
.L_153:
        /*0048*/ 	.byte	0x04, 0x17
        /*004a*/ 	.short	(.L_155 - .L_154)
.L_154:
        /*004c*/ 	.word	0x00000000
        /*0050*/ 	.short	0x0000
        /*0052*/ 	.short	0x0000
        /*0054*/ 	.byte	0x00, 0xf5, 0x21, 0x00


	//----- nvinfo : EIATTR_SPARSE_MMA_MASK
	.align		4
.L_155:
        /*0058*/ 	.byte	0x03, 0x50
        /*005a*/ 	.short	0x0000


	//----- nvinfo : EIATTR_MAXREG_COUNT
	.align		4
        /*005c*/ 	.byte	0x03, 0x1b
        /*005e*/ 	.short	0x00ff


	//----- nvinfo : EIATTR_NUM_BARRIERS
	.align		4
        /*0060*/ 	.byte	0x02, 0x4c
        /*0062*/ 	.byte	0x01
	.zero		1


	//----- nvinfo : EIATTR_MERCURY_ISA_VERSION
	.align		4
        /*0064*/ 	.byte	0x03, 0x5f
        /*0066*/ 	.short	0x0101


	//----- nvinfo : EIATTR_VRC_CTA_INIT_COUNT
	.align		4
        /*0068*/ 	.byte	0x02, 0x4a
	.zero		1
	.zero		1


	//----- nvinfo : EIATTR_EXIT_INSTR_OFFSETS
	.align		4
        /*006c*/ 	.byte	0x04, 0x1c
        /*006e*/ 	.short	(.L_157 - .L_156)


	//   ....[0]....
.L_156:
        /*0070*/ 	.word	0x00000890


	//   ....[1]....
        /*0074*/ 	.word	0x000008f0


	//----- nvinfo : EIATTR_CRS_STACK_SIZE
	.align		4
.L_157:
        /*0078*/ 	.byte	0x04, 0x1e
        /*007a*/ 	.short	(.L_159 - .L_158)
.L_158:
        /*007c*/ 	.word	0x00000000


	//----- nvinfo : EIATTR_CBANK_PARAM_SIZE
	.align		4
.L_159:
        /*0080*/ 	.byte	0x03, 0x19
        /*0082*/ 	.short	0x001c


	//----- nvinfo : EIATTR_PARAM_CBANK
	.align		4
        /*0084*/ 	.byte	0x04, 0x0a
        /*0086*/ 	.short	(.L_161 - .L_160)
	.align		4
.L_160:
        /*0088*/ 	.word	index@(.nv.constant0._Z16erosionImgSharedPiS_iii)
        /*008c*/ 	.short	0x0380
        /*008e*/ 	.short	0x001c


	//----- nvinfo : EIATTR_SW_WAR
	.align		4
.L_161:
        /*0090*/ 	.byte	0x04, 0x36
        /*0092*/ 	.short	(.L_163 - .L_162)
.L_162:
        /*0094*/ 	.word	0x00000008
.L_163:


//--------------------- .nv.info._Z10erosionImgPiS_iii --------------------------
	.section	.nv.info._Z10erosionImgPiS_iii,"",@"SHT_CUDA_INFO"
	.sectionflags	@""
	.align	4


	//----- nvinfo : EIATTR_CUDA_API_VERSION
	.align		4
        /*0000*/ 	.byte	0x04, 0x37
        /*0002*/ 	.short	(.L_165 - .L_164)
.L_164:
        /*0004*/ 	.word	0x00000082


	//----- nvinfo : EIATTR_KPARAM_INFO
	.align		4
.L_165:
        /*0008*/ 	.byte	0x04, 0x17
        /*000a*/ 	.short	(.L_167 - .L_166)
.L_166:
        /*000c*/ 	.word	0x00000000
        /*0010*/ 	.short	0x0004
        /*0012*/ 	.short	0x0018
        /*0014*/ 	.byte	0x00, 0xf0, 0x11, 0x00


	//----- nvinfo : EIATTR_KPARAM_INFO
	.align		4
.L_167:
        /*0018*/ 	.byte	0x04, 0x17
        /*001a*/ 	.short	(.L_169 - .L_168)
.L_168:
        /*001c*/ 	.word	0x00000000
        /*0020*/ 	.short	0x0003
        /*0022*/ 	.short	0x0014
        /*0024*/ 	.byte	0x00, 0xf0, 0x11, 0x00


	//----- nvinfo : EIATTR_KPARAM_INFO
	.align		4
.L_169:
        /*0028*/ 	.byte	0x04, 0x17
        /*002a*/ 	.short	(.L_171 - .L_170)
.L_170:
        /*002c*/ 	.word	0x00000000
        /*0030*/ 	.short	0x0002
        /*0032*/ 	.short	0x0010
        /*0034*/ 	.byte	0x00, 0xf0, 0x11, 0x00


	//----- nvinfo : EIATTR_KPARAM_INFO
	.align		4
.L_171:
        /*0038*/ 	.byte	0x04, 0x17
        /*003a*/ 	.short	(.L_173 - .L_172)
.L_172:
        /*003c*/ 	.word	0x00000000
        /*0040*/ 	.short	0x0001
        /*0042*/ 	.short	0x0008
        /*0044*/ 	.byte	0x00, 0xf5, 0x21, 0x00


	//----- nvinfo : EIATTR_KPARAM_INFO
	.align		4
.L_173:
        /*0048*/ 	.byte	0x04, 0x17
        /*004a*/ 	.short	(.L_175 - .L_174)
.L_174:
        /*004c*/ 	.word	0x00000000
        /*0050*/ 	.short	0x0000
        /*0052*/ 	.short	0x0000
        /*0054*/ 	.byte	0x00, 0xf5, 0x21, 0x00


	//----- nvinfo : EIATTR_SPARSE_MMA_MASK
	.align		4
.L_175:
        /*0058*/ 	.byte	0x03, 0x50
        /*005a*/ 	.short	0x0000


	//----- nvinfo : EIATTR_MAXREG_COUNT
	.align		4
        /*005c*/ 	.byte	0x03, 0x1b
        /*005e*/ 	.short	0x00ff


	//----- nvinfo : EIATTR_MERCURY_ISA_VERSION
	.align		4
        /*0060*/ 	.byte	0x03, 0x5f
        /*0062*/ 	.short	0x0101


	//----- nvinfo : EIATTR_VRC_CTA_INIT_COUNT
	.align		4
        /*0064*/ 	.byte	0x02, 0x4a
	.zero		1
	.zero		1


	//----- nvinfo : EIATTR_EXIT_INSTR_OFFSETS
	.align		4
        /*0068*/ 	.byte	0x04, 0x1c
        /*006a*/ 	.short	(.L_177 - .L_176)


	//   ....[0]....
.L_176:
        /*006c*/ 	.word	0x00000f80


	//   ....[1]....
        /*0070*/ 	.word	0x00000fd0


	//----- nvinfo : EIATTR_CRS_STACK_SIZE
	.align		4
.L_177:
        /*0074*/ 	.byte	0x04, 0x1e
        /*0076*/ 	.short	(.L_179 - .L_178)
.L_178:
        /*0078*/ 	.word	0x00000000


	//----- nvinfo : EIATTR_CBANK_PARAM_SIZE
	.align		4
.L_179:
        /*007c*/ 	.byte	0x03, 0x19
        /*007e*/ 	.short	0x001c


	//----- nvinfo : EIATTR_PARAM_CBANK
	.align		4
        /*0080*/ 	.byte	0x04, 0x0a
        /*0082*/ 	.short	(.L_181 - .L_180)
	.align		4
.L_180:
        /*0084*/ 	.word	index@(.nv.constant0._Z10erosionImgPiS_iii)
        /*0088*/ 	.short	0x0380
        /*008a*/ 	.short	0x001c


	//----- nvinfo : EIATTR_SW_WAR
	.align		4
.L_181:
        /*008c*/ 	.byte	0x04, 0x36
        /*008e*/ 	.short	(.L_183 - .L_182)
.L_182:
        /*0090*/ 	.word	0x00000008
.L_183:


//--------------------- .nv.callgraph             --------------------------
	.section	.nv.callgraph,"",@"SHT_CUDA_CALLGRAPH"
	.align	4
	.sectionentsize	8
	.align		4
        /*0000*/ 	.word	0x00000000
	.align		4
        /*0004*/ 	.word	0xffffffff
	.align		4
        /*0008*/ 	.word	0x00000000
	.align		4
        /*000c*/ 	.word	0xfffffffe
	.align		4
        /*0010*/ 	.word	0x00000000
	.align		4
        /*0014*/ 	.word	0xfffffffd
	.align		4
        /*0018*/ 	.word	0x00000000
	.align		4
        /*001c*/ 	.word	0xfffffffc


//--------------------- .text._Z19sharpenImgOptimizedPiS_iiff --------------------------
	.section	.text._Z19sharpenImgOptimizedPiS_iiff,"ax",@progbits
	.align	128
        .global         _Z19sharpenImgOptimizedPiS_iiff
        .type           _Z19sharpenImgOptimizedPiS_iiff,@function
        .size           _Z19sharpenImgOptimizedPiS_iiff,(.L_x_54 - _Z19sharpenImgOptimizedPiS_iiff)
        .other          _Z19sharpenImgOptimizedPiS_iiff,@"STO_CUDA_ENTRY STV_DEFAULT"
_Z19sharpenImgOptimizedPiS_iiff:
.text._Z19sharpenImgOptimizedPiS_iiff:
[----:B------:R-:W-:Y:S01]  /*0000*/  LDC R1, c[0x0][0x37c] ;  /* 0x0000df00ff017b82 */ /* 0x000fe20000000800 */
[----:B------:R-:W0:Y:S07]  /*0010*/  S2R R0, SR_TID.Y ;  /* 0x0000000000007919 */ /* 0x000e2e0000002200 */
[----:B------:R-:W1:Y:S01]  /*0020*/  LDC R16, c[0x0][0x360] ;  /* 0x0000d800ff107b82 */ /* 0x000e620000000800 */
[----:B------:R-:W2:Y:S01]  /*0030*/  LDCU.64 UR8, c[0x0][0x390] ;  /* 0x00007200ff0877ac */ /* 0x000ea20008000a00 */
[----:B------:R-:W-:Y:S01]  /*0040*/  MOV R20, 0x400 ;  /* 0x0000040000147802 */ /* 0x000fe20000000f00 */
[----:B------:R-:W3:Y:S01]  /*0050*/  S2R R19, SR_TID.X ;  /* 0x0000000000137919 */ /* 0x000ee20000002100 */
[----:B------:R-:W-:Y:S01]  /*0060*/  BSSY.RECONVERGENT B0, `(.L_x_0) ;  /* 0x0000055000007945 */ /* 0x000fe20003800200 */
[----:B------:R-:W4:Y:S01]  /*0070*/  LDCU.64 UR6, c[0x0][0x358] ;  /* 0x00006b00ff0677ac */ /* 0x000f220008000a00 */
[----:B------:R-:W5:Y:S02]  /*0080*/  S2R R3, SR_CgaCtaId ;  /* 0x0000000000037919 */ /* 0x000f640000008800 */
[----:B------:R-:W0:Y:S08]  /*0090*/  S2UR UR5, SR_CTAID.Y ;  /* 0x00000000000579c3 */ /* 0x000e300000002600 */
[----:B------:R-:W0:Y:S08]  /*00a0*/  LDC R18, c[0x0][0x364] ;  /* 0x0000d900ff127b82 */ /* 0x000e300000000800 */
[----:B------:R-:W1:Y:S01]  /*00b0*/  S2UR UR4, SR_CTAID.X ;  /* 0x00000000000479c3 */ /* 0x000e620000002500 */
[----:B-----5:R-:W-:Y:S01]  /*00c0*/  LEA R20, R3, R20, 0x18 ;  /* 0x0000001403147211 */ /* 0x020fe200078ec0ff */
[----:B0-----:R-:W-:-:S04]  /*00d0*/  IMAD R12, R18, UR5, R0 ;  /* 0x00000005120c7c24 */ /* 0x001fc8000f8e0200 */
[----:B------:R-:W-:Y:S02]  /*00e0*/  VIADD R14, R12, 0x1 ;  /* 0x000000010c0e7836 */ /* 0x000fe40000000000 */
[----:B---3--:R-:W-:Y:S02]  /*00f0*/  IMAD R17, R19, 0x48, R20 ;  /* 0x0000004813117824 */ /* 0x008fe400078e0214 */
[----:B-1----:R-:W-:Y:S01]  /*0100*/  IMAD R13, R16, UR4, R19 ;  /* 0x00000004100d7c24 */ /* 0x002fe2000f8e0213 */
[----:B--2---:R-:W-:-:S03]  /*0110*/  ISETP.GE.AND P0, PT, R14, UR8, PT ;  /* 0x000000080e007c0c */ /* 0x004fc6000bf06270 */
[----:B------:R-:W-:-:S05]  /*0120*/  VIADD R15, R13, 0x1 ;  /* 0x000000010d0f7836 */ /* 0x000fca0000000000 */
[----:B------:R-:W-:-:S13]  /*0130*/  ISETP.GE.OR P0, PT, R15, UR9, P0 ;  /* 0x000000090f007c0c */ /* 0x000fda0008706670 */
[----:B----4-:R-:W-:Y:S05]  /*0140*/  @P0 BRA `(.L_x_1) ;  /* 0x0000000400180947 */ /* 0x010fea0003800000 */
[----:B------:R-:W-:Y:S01]  /*0150*/  ISETP.NE.AND P1, PT, R19, RZ, PT ;  /* 0x000000ff1300720c */ /* 0x000fe20003f25270 */
[----:B------:R-:W0:Y:S01]  /*0160*/  LDCU.64 UR4, c[0x0][0x388] ;  /* 0x00007100ff0477ac */ /* 0x000e220008000a00 */
[----:B------:R-:W-:Y:S01]  /*0170*/  ISETP.NE.AND P0, PT, R0, RZ, PT ;  /* 0x000000ff0000720c */ /* 0x000fe20003f05270 */
[----:B------:R-:W-:-:S05]  /*0180*/  IMAD R3, R15, UR8, RZ ;  /* 0x000000080f037c24 */ /* 0x000fca000f8e02ff */
[----:B------:R-:W-:-:S04]  /*0190*/  IADD3 R9, P3, PT, R12, R3, RZ ;  /* 0x000000030c097210 */ /* 0x000fc80007f7e0ff */
[----:B------:R-:W-:Y:S01]  /*01a0*/  LEA.HI.X.SX32 R22, R3, RZ, 0x1, P3 ;  /* 0x000000ff03167211 */ /* 0x000fe200018f0eff */
[----:B------:R-:W1:Y:S01]  /*01b0*/  @!P1 LDC.64 R10, c[0x0][0x388] ;  /* 0x0000e200ff0a9b82 */ /* 0x000e620000000a00 */
[----:B------:R-:W-:Y:S01]  /*01c0*/  @!P1 IADD3 R21, PT, PT, R16, R3, R14 ;  /* 0x0000000310159210 */ /* 0x000fe20007ffe00e */
[----:B------:R-:W-:Y:S01]  /*01d0*/  @!P0 IMAD R5, R13, UR8, RZ ;  /* 0x000000080d058c24 */ /* 0x000fe2000f8e02ff */
[----:B------:R-:W-:Y:S02]  /*01e0*/  @!P0 IADD3 R23, PT, PT, R15, R18, RZ ;  /* 0x000000120f178210 */ /* 0x000fe40007ffe0ff */
[----:B0-----:R-:W-:-:S03]  /*01f0*/  LEA R8, P3, R9, UR4, 0x2 ;  /* 0x0000000409087c11 */ /* 0x001fc6000f8610ff */
[----:B------:R-:W0:Y:S01]  /*0200*/  @!P0 LDC.64 R6, c[0x0][0x388] ;  /* 0x0000e200ff068b82 */ /* 0x000e220000000a00 */
[C---:B------:R-:W-:Y:S01]  /*0210*/  @!P0 IADD3 R4, P2, PT, R12.reuse, R5, RZ ;  /* 0x000000050c048210 */ /* 0x040fe20007f5e0ff */
[----:B------:R-:W-:Y:S01]  /*0220*/  @!P0 IMAD R23, R23, UR8, R14 ;  /* 0x0000000817178c24 */ /* 0x000fe2000f8e020e */
[----:B------:R-:W-:Y:S02]  /*0230*/  LEA.HI.X R9, R9, UR5, R22, 0x2, P3 ;  /* 0x0000000509097c11 */ /* 0x000fe400098f1416 */
[----:B------:R-:W-:Y:S01]  /*0240*/  @!P0 LEA.HI.X.SX32 R25, R5, RZ, 0x1, P2 ;  /* 0x000000ff05198211 */ /* 0x000fe200010f0eff */
[----:B------:R-:W-:Y:S01]  /*0250*/  @!P1 IMAD.IADD R5, R12, 0x1, R3 ;  /* 0x000000010c059824 */ /* 0x000fe200078e0203 */
[C---:B------:R-:W-:Y:S01]  /*0260*/  @!P0 LEA R2, P2, R4.reuse, UR4, 0x2 ;  /* 0x0000000404028c11 */ /* 0x040fe2000f8410ff */
[----:B------:R-:W2:Y:S03]  /*0270*/  LDG.E R8, desc[UR6][R8.64+0x4] ;  /* 0x0000040608087981 */ /* 0x000ea6000c1e1900 */
[----:B------:R-:W-:Y:S01]  /*0280*/  @!P0 LEA.HI.X R3, R4, UR5, R25, 0x2, P2 ;  /* 0x0000000504038c11 */ /* 0x000fe200090f1419 */
[----:B-1----:R-:W-:-:S04]  /*0290*/  @!P1 IMAD.WIDE R4, R5, 0x4, R10 ;  /* 0x0000000405049825 */ /* 0x002fc800078e020a */
[----:B------:R-:W3:Y:S01]  /*02a0*/  @!P0 LDG.E R2, desc[UR6][R2.64+0x4] ;  /* 0x0000040602028981 */ /* 0x000ee2000c1e1900 */
[----:B------:R-:W-:-:S03]  /*02b0*/  @!P1 IMAD.WIDE.U32 R10, R21, 0x4, R10 ;  /* 0x00000004150a9825 */ /* 0x000fc600078e000a */
[----:B------:R-:W4:Y:S01]  /*02c0*/  @!P1 LDG.E R4, desc[UR6][R4.64] ;  /* 0x0000000604049981 */ /* 0x000f22000c1e1900 */
[----:B0-----:R-:W-:-:S03]  /*02d0*/  @!P0 IMAD.WIDE.U32 R6, R23, 0x4, R6 ;  /* 0x0000000417068825 */ /* 0x001fc600078e0006 */
[----:B------:R-:W5:Y:S04]  /*02e0*/  @!P1 LDG.E R10, desc[UR6][R10.64] ;  /* 0x000000060a0a9981 */ /* 0x000f68000c1e1900 */
[----:B------:R-:W5:Y:S01]  /*02f0*/  @!P0 LDG.E R6, desc[UR6][R6.64] ;  /* 0x0000000606068981 */ /* 0x000f62000c1e1900 */
[C---:B------:R-:W-:Y:S01]  /*0300*/  @!P1 IMAD R23, R0.reuse, 0x4, R20 ;  /* 0x0000000400179824 */ /* 0x040fe200078e0214 */
[----:B------:R-:W-:Y:S01]  /*0310*/  LEA R21, R0, R17, 0x2 ;  /* 0x0000001100157211 */ /* 0x000fe200078e10ff */
[----:B------:R-:W-:Y:S02]  /*0320*/  @!P0 IMAD R24, R18, 0x4, R17 ;  /* 0x0000000412188824 */ /* 0x000fe400078e0211 */
[----:B------:R-:W-:Y:S01]  /*0330*/  @!P1 IMAD R22, R16, 0x48, R23 ;  /* 0x0000004810169824 */ /* 0x000fe200078e0217 */
[----:B--2---:R-:W-:-:S05]  /*0340*/  I2FP.F32.S32 R20, R8 ;  /* 0x0000000800147245 */ /* 0x004fca0000201400 */
[----:B------:R0:W-:Y:S01]  /*0350*/  STS [R21+0x4c], R20 ;  /* 0x00004c1415007388 */ /* 0x0001e20000000800 */
[----:B----4-:R-:W-:Y:S02]  /*0360*/  @!P1 I2FP.F32.S32 R8, R4 ;  /* 0x0000000400089245 */ /* 0x010fe40000201400 */
[----:B---3--:R-:W-:Y:S02]  /*0370*/  @!P0 I2FP.F32.S32 R4, R2 ;  /* 0x0000000200048245 */ /* 0x008fe40000201400 */
[----:B-----5:R-:W-:Y:S01]  /*0380*/  @!P1 I2FP.F32.S32 R9, R10 ;  /* 0x0000000a00099245 */ /* 0x020fe20000201400 */
[----:B------:R0:W-:Y:S01]  /*0390*/  @!P1 STS [R23+0x4], R8 ;  /* 0x0000040817009388 */ /* 0x0001e20000000800 */
[----:B------:R-:W-:-:S03]  /*03a0*/  @!P0 I2FP.F32.S32 R5, R6 ;  /* 0x0000000600058245 */ /* 0x000fc60000201400 */
[----:B------:R0:W-:Y:S04]  /*03b0*/  @!P1 STS [R22+0x4c], R9 ;  /* 0x00004c0916009388 */ /* 0x0001e80000000800 */
[----:B------:R0:W-:Y:S04]  /*03c0*/  @!P0 STS [R17+0x48], R4 ;  /* 0x0000480411008388 */ /* 0x0001e80000000800 */
[----:B------:R0:W-:Y:S01]  /*03d0*/  @!P0 STS [R24+0x4c], R5 ;  /* 0x00004c0518008388 */ /* 0x0001e20000000800 */
[----:B------:R-:W-:-:S13]  /*03e0*/  LOP3.LUT P0, RZ, R19, R0, RZ, 0xfc, !PT ;  /* 0x0000000013ff7212 */ /* 0x000fda000780fcff */
[----:B0-----:R-:W-:Y:S05]  /*03f0*/  @P0 BRA `(.L_x_1) ;  /* 0x00000000006c0947 */ /* 0x001fea0003800000 */
[----:B------:R-:W0:Y:S01]  /*0400*/  LDC.64 R6, c[0x0][0x388] ;  /* 0x0000e200ff067b82 */ /* 0x000e220000000a00 */
[----:B------:R-:W-:Y:S01]  /*0410*/  IADD3 R3, PT, PT, R15, R16, RZ ;  /* 0x000000100f037210 */ /* 0x000fe20007ffe0ff */
[----:B------:R-:W-:Y:S02]  /*0420*/  IMAD.IADD R2, R14, 0x1, R18 ;  /* 0x000000010e027824 */ /* 0x000fe400078e0212 */
[--C-:B------:R-:W-:Y:S02]  /*0430*/  IMAD R9, R13, UR8, R12.reuse ;  /* 0x000000080d097c24 */ /* 0x100fe4000f8e020c */
[----:B------:R-:W-:Y:S02]  /*0440*/  IMAD R5, R3, UR8, R12 ;  /* 0x0000000803057c24 */ /* 0x000fe4000f8e020c */
[--C-:B------:R-:W-:Y:S02]  /*0450*/  IMAD R11, R13, UR8, R2.reuse ;  /* 0x000000080d0b7c24 */ /* 0x100fe4000f8e0202 */
[----:B------:R-:W-:-:S02]  /*0460*/  IMAD R19, R3, UR8, R2 ;  /* 0x0000000803137c24 */ /* 0x000fc4000f8e0202 */
[----:B0-----:R-:W-:-:S04]  /*0470*/  IMAD.WIDE R8, R9, 0x4, R6 ;  /* 0x0000000409087825 */ /* 0x001fc800078e0206 */
[--C-:B------:R-:W-:Y:S02]  /*0480*/  IMAD.WIDE.U32 R4, R5, 0x4, R6.reuse ;  /* 0x0000000405047825 */ /* 0x100fe400078e0006 */
[----:B------:R-:W2:Y:S02]  /*0490*/  LDG.E R8, desc[UR6][R8.64] ;  /* 0x0000000608087981 */ /* 0x000ea4000c1e1900 */
[--C-:B------:R-:W-:Y:S02]  /*04a0*/  IMAD.WIDE.U32 R2, R11, 0x4, R6.reuse ;  /* 0x000000040b027825 */ /* 0x100fe400078e0006 */
[----:B------:R-:W3:Y:S02]  /*04b0*/  LDG.E R4, desc[UR6][R4.64] ;  /* 0x0000000604047981 */ /* 0x000ee4000c1e1900 */
[----:B------:R-:W-:Y:S02]  /*04c0*/  IMAD.WIDE.U32 R6, R19, 0x4, R6 ;  /* 0x0000000413067825 */ /* 0x000fe400078e0006 */
[----:B------:R-:W4:Y:S04]  /*04d0*/  LDG.E R2, desc[UR6][R2.64] ;  /* 0x0000000602027981 */ /* 0x000f28000c1e1900 */
[----:B------:R-:W5:Y:S01]  /*04e0*/  LDG.E R6, desc[UR6][R6.64] ;  /* 0x0000000606067981 */ /* 0x000f62000c1e1900 */
[----:B------:R-:W-:-:S05]  /*04f0*/  IMAD R11, R16, 0x48, R17 ;  /* 0x00000048100b7824 */ /* 0x000fca00078e0211 */
[----:B------:R-:W-:Y:S01]  /*0500*/  LEA R16, R0, R11, 0x2 ;  /* 0x0000000b00107211 */ /* 0x000fe200078e10ff */
[----:B------:R-:W-:-:S03]  /*0510*/  IMAD R19, R18, 0x4, R21 ;  /* 0x0000000412137824 */ /* 0x000fc600078e0215 */
[----:B------:R-:W-:Y:S02]  /*0520*/  LEA R23, R18, R16, 0x2 ;  /* 0x0000001012177211 */ /* 0x000fe400078e10ff */
[----:B--2---:R-:W-:Y:S02]  /*0530*/  I2FP.F32.S32 R10, R8 ;  /* 0x00000008000a7245 */ /* 0x004fe40000201400 */
[----:B---3--:R-:W-:-:S03]  /*0540*/  I2FP.F32.S32 R11, R4 ;  /* 0x00000004000b7245 */ /* 0x008fc60000201400 */
[----:B------:R0:W-:Y:S01]  /*0550*/  STS [R21], R10 ;  /* 0x0000000a15007388 */ /* 0x0001e20000000800 */
[----:B----4-:R-:W-:-:S03]  /*0560*/  I2FP.F32.S32 R18, R2 ;  /* 0x0000000200127245 */ /* 0x010fc60000201400 */
[----:B------:R0:W-:Y:S01]  /*0570*/  STS [R16+0x48], R11 ;  /* 0x0000480b10007388 */ /* 0x0001e20000000800 */
[----:B-----5:R-:W-:-:S03]  /*0580*/  I2FP.F32.S32 R8, R6 ;  /* 0x0000000600087245 */ /* 0x020fc60000201400 */
[----:B------:R0:W-:Y:S04]  /*0590*/  STS [R19+0x4], R18 ;  /* 0x0000041213007388 */ /* 0x0001e80000000800 */
[----:B------:R0:W-:Y:S02]  /*05a0*/  STS [R23+0x4c], R8 ;  /* 0x00004c0817007388 */ /* 0x0001e40000000800 */
.L_x_1:
[----:B------:R-:W-:Y:S05]  /*05b0*/  BSYNC.RECONVERGENT B0 ;  /* 0x0000000000007941 */ /* 0x000fea0003800200 */
.L_x_0:
[----:B------:R-:W-:Y:S01]  /*05c0*/  BAR.SYNC.DEFER_BLOCKING 0x0 ;  /* 0x0000000000007b1d */ /* 0x000fe20000010000 */
[----:B------:R-:W-:Y:S02]  /*05d0*/  UIADD3 UR5, UPT, UPT, UR8, -0x1, URZ ;  /* 0xffffffff08057890 */ /* 0x000fe4000fffe0ff */
[----:B------:R-:W-:-:S04]  /*05e0*/  UIADD3 UR4, UPT, UPT, UR9, -0x1, URZ ;  /* 0xffffffff09047890 */ /* 0x000fc8000fffe0ff */
[----:B------:R-:W-:-:S04]  /*05f0*/  ISETP.GE.AND P0, PT, R14, UR5, PT ;  /* 0x000000050e007c0c */ /* 0x000fc8000bf06270 */
[----:B------:R-:W-:-:S13]  /*0600*/  ISETP.GE.OR P0, PT, R15, UR4, P0 ;  /* 0x000000040f007c0c */ /* 0x000fda0008706670 */
[----:B------:R-:W-:Y:S05]  /*0610*/  @P0 EXIT ;  /* 0x000000000000094d */ /* 0x000fea0003800000 */
[----:B------:R-:W-:Y:S01]  /*0620*/  IMAD R17, R0, 0x4, R17 ;  /* 0x0000000400117824 */ /* 0x000fe200078e0211 */
[----:B------:R-:W1:Y:S01]  /*0630*/  LDCU.64 UR4, c[0x0][0x398] ;  /* 0x00007300ff0477ac */ /* 0x000e620008000a00 */
[----:B------:R-:W-:-:S03]  /*0640*/  IMAD R13, R13, UR8, R12 ;  /* 0x000000080d0d7c24 */ /* 0x000fc6000f8e020c */
[----:B------:R-:W1:Y:S04]  /*0650*/  LDS R0, [R17] ;  /* 0x0000000011007984 */ /* 0x000e680000000800 */
[----:B------:R-:W2:Y:S04]  /*0660*/  LDS R3, [R17+0x4] ;  /* 0x0000040011037984 */ /* 0x000ea80000000800 */
[----:B------:R-:W3:Y:S04]  /*0670*/  LDS R5, [R17+0x8] ;  /* 0x0000080011057984 */ /* 0x000ee80000000800 */
[----:B------:R-:W4:Y:S04]  /*0680*/  LDS R7, [R17+0x48] ;  /* 0x0000480011077984 */ /* 0x000f280000000800 */
[----:B------:R-:W-:Y:S04]  /*0690*/  LDS R9, [R17+0x50] ;  /* 0x0000500011097984 */ /* 0x000fe80000000800 */
[----:B0-----:R-:W-:Y:S01]  /*06a0*/  LDS R11, [R17+0x98] ;  /* 0x00009800110b7984 */ /* 0x001fe20000000800 */
[----:B-1----:R-:W-:-:S06]  /*06b0*/  FFMA R2, R0, UR5, RZ ;  /* 0x0000000500027c23 */ /* 0x002fcc00080000ff */
[----:B------:R-:W0:Y:S02]  /*06c0*/  F2I.TRUNC.NTZ R2, R2 ;  /* 0x0000000200027305 */ /* 0x000e24000020f100 */
[----:B0-----:R-:W-:-:S05]  /*06d0*/  I2FP.F32.S32 R0, R2 ;  /* 0x0000000200007245 */ /* 0x001fca0000201400 */
[----:B--2---:R-:W-:-:S06]  /*06e0*/  FFMA R3, R3, UR5, R0 ;  /* 0x0000000503037c23 */ /* 0x004fcc0008000000 */
[----:B------:R-:W0:Y:S02]  /*06f0*/  F2I.TRUNC.NTZ R3, R3 ;  /* 0x0000000300037305 */ /* 0x000e24000020f100 */
[----:B0-----:R-:W-:Y:S02]  /*0700*/  I2FP.F32.S32 R0, R3 ;  /* 0x0000000300007245 */ /* 0x001fe40000201400 */
[----:B------:R-:W-:Y:S03]  /*0710*/  LDS R3, [R17+0x90] ;  /* 0x0000900011037984 */ /* 0x000fe60000000800 */
[----:B---3--:R-:W-:Y:S02]  /*0720*/  FFMA R5, R5, UR5, R0 ;  /* 0x0000000505057c23 */ /* 0x008fe40008000000 */
[----:B------:R-:W0:Y:S04]  /*0730*/  LDS R0, [R17+0x4c] ;  /* 0x00004c0011007984 */ /* 0x000e280000000800 */
[----:B------:R-:W1:Y:S02]  /*0740*/  F2I.TRUNC.NTZ R5, R5 ;  /* 0x0000000500057305 */ /* 0x000e64000020f100 */
[----:B-1----:R-:W-:-:S02]  /*0750*/  I2FP.F32.S32 R4, R5 ;  /* 0x0000000500047245 */ /* 0x002fc40000201400 */
[----:B------:R-:W1:Y:S03]  /*0760*/  LDS R5, [R17+0x94] ;  /* 0x0000940011057984 */ /* 0x000e660000000800 */
[----:B----4-:R-:W-:-:S06]  /*0770*/  FFMA R4, R7, UR5, R4 ;  /* 0x0000000507047c23 */ /* 0x010fcc0008000004 */
[----:B------:R-:W2:Y:S02]  /*0780*/  F2I.TRUNC.NTZ R4, R4 ;  /* 0x0000000400047305 */ /* 0x000ea4000020f100 */
[----:B--2---:R-:W-:-:S05]  /*0790*/  I2FP.F32.S32 R7, R4 ;  /* 0x0000000400077245 */ /* 0x004fca0000201400 */
[----:B0-----:R-:W-:Y:S02]  /*07a0*/  FFMA R7, R0, UR4, R7 ;  /* 0x0000000400077c23 */ /* 0x001fe40008000007 */
[----:B------:R-:W-:Y:S08]  /*07b0*/  F2I.TRUNC.NTZ R0, R0 ;  /* 0x0000000000007305 */ /* 0x000ff0000020f100 */
[----:B------:R-:W0:Y:S02]  /*07c0*/  F2I.TRUNC.NTZ R7, R7 ;  /* 0x0000000700077305 */ /* 0x000e24000020f100 */
[----:B0-----:R-:W-:-:S05]  /*07d0*/  I2FP.F32.S32 R2, R7 ;  /* 0x0000000700027245 */ /* 0x001fca0000201400 */
[----:B------:R-:W-:-:S06]  /*07e0*/  FFMA R9, R9, UR5, R2 ;  /* 0x0000000509097c23 */ /* 0x000fcc0008000002 */
[----:B------:R-:W0:Y:S02]  /*07f0*/  F2I.TRUNC.NTZ R9, R9 ;  /* 0x0000000900097305 */ /* 0x000e24000020f100 */
[----:B0-----:R-:W-:-:S05]  /*0800*/  I2FP.F32.S32 R2, R9 ;  /* 0x0000000900027245 */ /* 0x001fca0000201400 */
[----:B------:R-:W-:-:S06]  /*0810*/  FFMA R4, R3, UR5, R2 ;  /* 0x0000000503047c23 */ /* 0x000fcc0008000002 */
[----:B------:R-:W0:Y:S02]  /*0820*/  F2I.TRUNC.NTZ R4, R4 ;  /* 0x0000000400047305 */ /* 0x000e24000020f100 */
[----:B0-----:R-:W-:-:S05]  /*0830*/  I2FP.F32.S32 R2, R4 ;  /* 0x0000000400027245 */ /* 0x001fca0000201400 */
[----:B-1----:R-:W-:Y:S02]  /*0840*/  FFMA R5, R5, UR5, R2 ;  /* 0x0000000505057c23 */ /* 0x002fe40008000002 */
[----:B------:R-:W0:Y:S04]  /*0850*/  LDC.64 R2, c[0x0][0x380] ;  /* 0x0000e000ff027b82 */ /* 0x000e280000000a00 */
[----:B------:R-:W1:Y:S02]  /*0860*/  F2I.TRUNC.NTZ R5, R5 ;  /* 0x0000000500057305 */ /* 0x000e64000020f100 */
[----:B-1----:R-:W-:-:S05]  /*0870*/  I2FP.F32.S32 R6, R5 ;  /* 0x0000000500067245 */ /* 0x002fca0000201400 */
[----:B------:R-:W-:Y:S01]  /*0880*/  FFMA R6, R11, UR5, R6 ;  /* 0x000000050b067c23 */ /* 0x000fe20008000006 */
[----:B0-----:R-:W-:-:S03]  /*0890*/  IMAD.WIDE R2, R13, 0x4, R2 ;  /* 0x000000040d027825 */ /* 0x001fc600078e0202 */
[----:B------:R-:W0:Y:S02]  /*08a0*/  F2I.TRUNC.NTZ R7, R6 ;  /* 0x0000000600077305 */ /* 0x000e24000020f100 */
[----:B0-----:R-:W-:-:S05]  /*08b0*/  IADD3 R7, PT, PT, R0, -R7, RZ ;  /* 0x8000000700077210 */ /* 0x001fca0007ffe0ff */
[----:B------:R-:W-:Y:S01]  /*08c0*/  STG.E desc[UR6][R2.64], R7 ;  /* 0x0000000702007986 */ /* 0x000fe2000c101906 */
[----:B------:R-:W-:Y:S05]  /*08d0*/  EXIT ;  /* 0x000000000000794d */ /* 0x000fea0003800000 */
.L_x_2:
[----:B------:R-:W-:-:S00]  /*08e0*/  BRA `(.L_x_2) ;  /* 0xfffffffc00fc7947 */ /* 0x000fc0000383ffff */
[----:B------:R-:W-:-:S00]  /*08f0*/  NOP ;  /* 0x0000000000007918 */ /* 0x000fc00000000000 */
        /* <DEDUP_REMOVED lines=8> */
.L_x_54:


//--------------------- .text._Z10sharpenImgPiS_iiff --------------------------
	.section	.text._Z10sharpenImgPiS_iiff,"ax",@progbits
	.align	128
        .global         _Z10sharpenImgPiS_iiff
        .type           _Z10sharpenImgPiS_iiff,@function
        .size           _Z10sharpenImgPiS_iiff,(.L_x_55 - _Z10sharpenImgPiS_iiff)
        .other          _Z10sharpenImgPiS_iiff,@"STO_CUDA_ENTRY STV_DEFAULT"
_Z10sharpenImgPiS_iiff:
.text._Z10sharpenImgPiS_iiff:
[----:B------:R-:W-:Y:S01]  /*0000*/  LDC R1, c[0x0][0x37c] ;  /* 0x0000df00ff017b82 */ /* 0x000fe20000000800 */
[----:B------:R-:W0:Y:S07]  /*0010*/  S2R R7, SR_TID.Y ;  /* 0x0000000000077919 */ /* 0x000e2e0000002200 */
[----:B------:R-:W1:Y:S01]  /*0020*/  LDC R5, c[0x0][0x360] ;  /* 0x0000d800ff057b82 */ /* 0x000e620000000800 */
[----:B------:R-:W1:Y:S07]  /*0030*/  S2R R4, SR_TID.X ;  /* 0x0000000000047919 */ /* 0x000e6e0000002100 */
[----:B------:R-:W0:Y:S08]  /*0040*/  S2UR UR5, SR_CTAID.Y ;  /* 0x00000000000579c3 */ /* 0x000e300000002600 */
[----:B------:R-:W0:Y:S08]  /*0050*/  LDC R0, c[0x0][0x364] ;  /* 0x0000d900ff007b82 */ /* 0x000e300000000800 */
[----:B------:R-:W1:Y:S08]  /*0060*/  S2UR UR4, SR_CTAID.X ;  /* 0x00000000000479c3 */ /* 0x000e700000002500 */
[----:B------:R-:W2:Y:S01]  /*0070*/  LDC.64 R2, c[0x0][0x390] ;  /* 0x0000e400ff027b82 */ /* 0x000ea20000000a00 */
[----:B0-----:R-:W-:-:S02]  /*0080*/  IMAD R0, R0, UR5, R7 ;  /* 0x0000000500007c24 */ /* 0x001fc4000f8e0207 */
[----:B-1----:R-:W-:Y:S02]  /*0090*/  IMAD R5, R5, UR4, R4 ;  /* 0x0000000405057c24 */ /* 0x002fe4000f8e0204 */
[----:B------:R-:W-:Y:S02]  /*00a0*/  VIADD R4, R0, 0x1 ;  /* 0x0000000100047836 */ /* 0x000fe40000000000 */
[----:B------:R-:W-:Y:S02]  /*00b0*/  VIADD R7, R5, 0x1 ;  /* 0x0000000105077836 */ /* 0x000fe40000000000 */
[----:B--2---:R-:W-:Y:S01]  /*00c0*/  VIADD R9, R2, 0xffffffff ;  /* 0xffffffff02097836 */ /* 0x004fe20000000000 */
[----:B------:R-:W-:-:S04]  /*00d0*/  IADD3 R6, PT, PT, R3, -0x1, RZ ;  /* 0xffffffff03067810 */ /* 0x000fc80007ffe0ff */
[----:B------:R-:W-:-:S04]  /*00e0*/  ISETP.GE.AND P0, PT, R4, R9, PT ;  /* 0x000000090400720c */ /* 0x000fc80003f06270 */
[----:B------:R-:W-:-:S13]  /*00f0*/  ISETP.GE.OR P0, PT, R7, R6, P0 ;  /* 0x000000060700720c */ /* 0x000fda0000706670 */
[----:B------:R-:W-:Y:S05]  /*0100*/  @P0 EXIT ;  /* 0x000000000000094d */ /* 0x000fea0003800000 */
[----:B------:R-:W0:Y:S01]  /*0110*/  LDC.64 R8, c[0x0][0x388] ;  /* 0x0000e200ff087b82 */ /* 0x000e220000000a00 */
[----:B------:R-:W1:Y:S01]  /*0120*/  LDCU.64 UR4, c[0x0][0x358] ;  /* 0x00006b00ff0477ac */ /* 0x000e620008000a00 */
[-C--:B------:R-:W-:Y:S02]  /*0130*/  IMAD R3, R5, R2.reuse, R0 ;  /* 0x0000000205037224 */ /* 0x080fe400078e0200 */
[----:B------:R-:W-:Y:S01]  /*0140*/  IMAD R7, R7, R2, R4 ;  /* 0x0000000207077224 */ /* 0x000fe200078e0204 */
[----:B------:R-:W2:Y:S01]  /*0150*/  LDCU.64 UR6, c[0x0][0x398] ;  /* 0x00007300ff0677ac */ /* 0x000ea20008000a00 */
[----:B0-----:R-:W-:-:S05]  /*0160*/  IMAD.WIDE R10, R3, 0x4, R8 ;  /* 0x00000004030a7825 */ /* 0x001fca00078e0208 */
[----:B-1----:R-:W3:Y:S04]  /*0170*/  LDG.E R0, desc[UR4][R10.64] ;  /* 0x000000040a007981 */ /* 0x002ee8000c1e1900 */
[----:B------:R-:W4:Y:S04]  /*0180*/  LDG.E R14, desc[UR4][R10.64+0x4] ;  /* 0x000004040a0e7981 */ /* 0x000f28000c1e1900 */
[----:B------:R-:W5:Y:S01]  /*0190*/  LDG.E R15, desc[UR4][R10.64+0x8] ;  /* 0x000008040a0f7981 */ /* 0x000f62000c1e1900 */
[----:B------:R-:W-:-:S05]  /*01a0*/  IMAD.WIDE R8, R7, 0x4, R8 ;  /* 0x0000000407087825 */ /* 0x000fca00078e0208 */
[----:B------:R-:W5:Y:S04]  /*01b0*/  LDG.E R16, desc[UR4][R8.64+-0x4] ;  /* 0xfffffc0408107981 */ /* 0x000f68000c1e1900 */
[----:B------:R-:W5:Y:S04]  /*01c0*/  LDG.E R4, desc[UR4][R8.64] ;  /* 0x0000000408047981 */ /* 0x000f68000c1e1900 */
[----:B------:R4:W5:Y:S01]  /*01d0*/  LDG.E R5, desc[UR4][R8.64+0x4] ;  /* 0x0000040408057981 */ /* 0x000962000c1e1900 */
[----:B------:R-:W-:-:S04]  /*01e0*/  IADD3 R12, P0, PT, R8, -0x4, RZ ;  /* 0xfffffffc080c7810 */ /* 0x000fc80007f1e0ff */
[----:B------:R-:W-:-:S03]  /*01f0*/  IADD3.X R13, PT, PT, R9, -0x1, RZ, P0, !PT ;  /* 0xffffffff090d7810 */ /* 0x000fc600007fe4ff */
[----:B------:R-:W-:-:S05]  /*0200*/  IMAD.WIDE R12, R2, 0x4, R12 ;  /* 0x00000004020c7825 */ /* 0x000fca00078e020c */
[----:B------:R-:W5:Y:S04]  /*0210*/  LDG.E R7, desc[UR4][R12.64] ;  /* 0x000000040c077981 */ /* 0x000f68000c1e1900 */
[----:B------:R-:W5:Y:S04]  /*0220*/  LDG.E R6, desc[UR4][R12.64+0x4] ;  /* 0x000004040c067981 */ /* 0x000f68000c1e1900 */
[----:B------:R-:W5:Y:S01]  /*0230*/  LDG.E R2, desc[UR4][R12.64+0x8] ;  /* 0x000008040c027981 */ /* 0x000f62000c1e1900 */
[----:B---3--:R-:W-:Y:S02]  /*0240*/  I2FP.F32.S32 R0, R0 ;  /* 0x0000000000007245 */ /* 0x008fe40000201400 */
[----:B----4-:R-:W-:-:S03]  /*0250*/  I2FP.F32.S32 R9, R14 ;  /* 0x0000000e00097245 */ /* 0x010fc60000201400 */
[----:B--2---:R-:W-:Y:S01]  /*0260*/  FFMA R0, R0, UR7, RZ ;  /* 0x0000000700007c23 */ /* 0x004fe200080000ff */
[----:B-----5:R-:W-:-:S05]  /*0270*/  I2FP.F32.S32 R10, R15 ;  /* 0x0000000f000a7245 */ /* 0x020fca0000201400 */
[----:B------:R-:W0:Y:S01]  /*0280*/  F2I.TRUNC.NTZ R0, R0 ;  /* 0x0000000000007305 */ /* 0x000e22000020f100 */
[----:B------:R-:W-:Y:S02]  /*0290*/  I2FP.F32.S32 R11, R16 ;  /* 0x00000010000b7245 */ /* 0x000fe40000201400 */
[----:B0-----:R-:W-:-:S05]  /*02a0*/  I2FP.F32.S32 R8, R0 ;  /* 0x0000000000087245 */ /* 0x001fca0000201400 */
[----:B------:R-:W-:-:S06]  /*02b0*/  FFMA R8, R9, UR7, R8 ;  /* 0x0000000709087c23 */ /* 0x000fcc0008000008 */
[----:B------:R-:W0:Y:S02]  /*02c0*/  F2I.TRUNC.NTZ R8, R8 ;  /* 0x0000000800087305 */ /* 0x000e24000020f100 */
[----:B0-----:R-:W-:Y:S02]  /*02d0*/  I2FP.F32.S32 R9, R8 ;  /* 0x0000000800097245 */ /* 0x001fe40000201400 */
[----:B------:R-:W-:-:S03]  /*02e0*/  I2FP.F32.S32 R8, R5 ;  /* 0x0000000500087245 */ /* 0x000fc60000201400 */
[----:B------:R-:W-:-:S06]  /*02f0*/  FFMA R9, R10, UR7, R9 ;  /* 0x000000070a097c23 */ /* 0x000fcc0008000009 */
[----:B------:R-:W0:Y:S02]  /*0300*/  F2I.TRUNC.NTZ R9, R9 ;  /* 0x0000000900097305 */ /* 0x000e24000020f100 */
[----:B0-----:R-:W-:Y:S02]  /*0310*/  I2FP.F32.S32 R10, R9 ;  /* 0x00000009000a7245 */ /* 0x001fe40000201400 */
[----:B------:R-:W-:-:S03]  /*0320*/  I2FP.F32.S32 R9, R2 ;  /* 0x0000000200097245 */ /* 0x000fc60000201400 */
[----:B------:R-:W-:Y:S01]  /*0330*/  FFMA R10, R11, UR7, R10 ;  /* 0x000000070b0a7c23 */ /* 0x000fe2000800000a */
[----:B------:R-:W-:-:S05]  /*0340*/  I2FP.F32.S32 R11, R4 ;  /* 0x00000004000b7245 */ /* 0x000fca0000201400 */
[----:B------:R-:W0:Y:S02]  /*0350*/  F2I.TRUNC.NTZ R10, R10 ;  /* 0x0000000a000a7305 */ /* 0x000e24000020f100 */
[----:B0-----:R-:W-:-:S05]  /*0360*/  I2FP.F32.S32 R0, R10 ;  /* 0x0000000a00007245 */ /* 0x001fca0000201400 */
[----:B------:R-:W-:-:S06]  /*0370*/  FFMA R0, R11, UR6, R0 ;  /* 0x000000060b007c23 */ /* 0x000fcc0008000000 */
[----:B------:R-:W0:Y:S02]  /*0380*/  F2I.TRUNC.NTZ R0, R0 ;  /* 0x0000000000007305 */ /* 0x000e24000020f100 */
[----:B0-----:R-:W-:-:S05]  /*0390*/  I2FP.F32.S32 R5, R0 ;  /* 0x0000000000057245 */ /* 0x001fca0000201400 */
[----:B------:R-:W-:Y:S01]  /*03a0*/  FFMA R5, R8, UR7, R5 ;  /* 0x0000000708057c23 */ /* 0x000fe20008000005 */
[----:B------:R-:W-:-:S05]  /*03b0*/  I2FP.F32.S32 R8, R7 ;  /* 0x0000000700087245 */ /* 0x000fca0000201400 */
[----:B------:R-:W0:Y:S02]  /*03c0*/  F2I.TRUNC.NTZ R5, R5 ;  /* 0x0000000500057305 */ /* 0x000e24000020f100 */
[----:B0-----:R-:W-:-:S05]  /*03d0*/  I2FP.F32.S32 R7, R5 ;  /* 0x0000000500077245 */ /* 0x001fca0000201400 */
[----:B------:R-:W-:Y:S01]  /*03e0*/  FFMA R8, R8, UR7, R7 ;  /* 0x0000000708087c23 */ /* 0x000fe20008000007 */
[----:B------:R-:W-:-:S05]  /*03f0*/  I2FP.F32.S32 R7, R6 ;  /* 0x0000000600077245 */ /* 0x000fca0000201400 */
[----:B------:R-:W0:Y:S02]  /*0400*/  F2I.TRUNC.NTZ R8, R8 ;  /* 0x0000000800087305 */ /* 0x000e24000020f100 */
[----:B0-----:R-:W-:-:S05]  /*0410*/  I2FP.F32.S32 R6, R8 ;  /* 0x0000000800067245 */ /* 0x001fca0000201400 */
[----:B------:R-:W-:Y:S02]  /*0420*/  FFMA R0, R7, UR7, R6 ;  /* 0x0000000707007c23 */ /* 0x000fe40008000006 */
[----:B------:R-:W0:Y:S04]  /*0430*/  LDC.64 R6, c[0x0][0x380] ;  /* 0x0000e000ff067b82 */ /* 0x000e280000000a00 */
[----:B------:R-:W1:Y:S02]  /*0440*/  F2I.TRUNC.NTZ R0, R0 ;  /* 0x0000000000007305 */ /* 0x000e64000020f100 */
[----:B-1----:R-:W-:-:S05]  /*0450*/  I2FP.F32.S32 R2, R0 ;  /* 0x0000000000027245 */ /* 0x002fca0000201400 */
[----:B------:R-:W-:Y:S01]  /*0460*/  FFMA R9, R9, UR7, R2 ;  /* 0x0000000709097c23 */ /* 0x000fe20008000002 */
[----:B0-----:R-:W-:-:S05]  /*0470*/  IMAD.WIDE R2, R3, 0x4, R6 ;  /* 0x0000000403027825 */ /* 0x001fca00078e0206 */
[----:B------:R-:W0:Y:S02]  /*0480*/  F2I.TRUNC.NTZ R9, R9 ;  /* 0x0000000900097305 */ /* 0x000e24000020f100 */
[----:B0-----:R-:W-:-:S05]  /*0490*/  IADD3 R5, PT, PT, R4, -R9, RZ ;  /* 0x8000000904057210 */ /* 0x001fca0007ffe0ff */
[----:B------:R-:W-:Y:S01]  /*04a0*/  STG.E desc[UR4][R2.64], R5 ;  /* 0x0000000502007986 */ /* 0x000fe2000c101904 */
[----:B------:R-:W-:Y:S05]  /*04b0*/  EXIT ;  /* 0x000000000000794d */ /* 0x000fea0003800000 */
.L_x_3:
        /* <DEDUP_REMOVED lines=12> */
.L_x_55:


//--------------------- .text._Z7blurImgPiS_iii   --------------------------
	.section	.text._Z7blurImgPiS_iii,"ax",@progbits
	.align	128
        .global         _Z7blurImgPiS_iii
        .type           _Z7blurImgPiS_iii,@function
        .size           _Z7blurImgPiS_iii,(.L_x_56 - _Z7blurImgPiS_iii)
        .other          _Z7blurImgPiS_iii,@"STO_CUDA_ENTRY STV_DEFAULT"
_Z7blurImgPiS_iii:
.text._Z7blurImgPiS_iii:
[----:B------:R-:W-:Y:S01]  /*0000*/  LDC R1, c[0x0][0x37c] ;  /* 0x0000df00ff017b82 */ /* 0x000fe20000000800 */
[----:B------:R-:W0:Y:S01]  /*0010*/  S2R R3, SR_TID.X ;  /* 0x0000000000037919 */ /* 0x000e220000002100 */
[----:B------:R-:W1:Y:S06]  /*0020*/  LDCU UR5, c[0x0][0x398] ;  /* 0x00007300ff0577ac */ /* 0x000e6c0008000800 */
[----:B------:R-:W0:Y:S01]  /*0030*/  S2UR UR7, SR_CTAID.X ;  /* 0x00000000000779c3 */ /* 0x000e220000002500 */
[----:B------:R-:W2:Y:S01]  /*0040*/  S2R R5, SR_TID.Y ;  /* 0x0000000000057919 */ /* 0x000ea20000002200 */
[----:B------:R-:W3:Y:S06]  /*0050*/  LDCU.64 UR14, c[0x0][0x358] ;  /* 0x00006b00ff0e77ac */ /* 0x000eec0008000a00 */
[----:B------:R-:W0:Y:S08]  /*0060*/  LDC R0, c[0x0][0x360] ;  /* 0x0000d800ff007b82 */ /* 0x000e300000000800 */
[----:B------:R-:W2:Y:S01]  /*0070*/  S2UR UR8, SR_CTAID.Y ;  /* 0x00000000000879c3 */ /* 0x000ea20000002600 */
[----:B-1----:R-:W-:-:S02]  /*0080*/  UISETP.GE.AND UP0, UPT, UR5, 0x1, UPT ;  /* 0x000000010500788c */ /* 0x002fc4000bf06270 */
[----:B------:R-:W-:-:S04]  /*0090*/  UIADD3 UR4, UPT, UPT, UR5, -0x1, URZ ;  /* 0xffffffff05047890 */ /* 0x000fc8000fffe0ff */
[----:B------:R-:W-:Y:S01]  /*00a0*/  ULEA.HI UR4, UR4, UR4, URZ, 0x1 ;  /* 0x0000000404047291 */ /* 0x000fe2000f8f08ff */
[----:B------:R-:W2:Y:S03]  /*00b0*/  LDC R2, c[0x0][0x364] ;  /* 0x0000d900ff027b82 */ /* 0x000ea60000000800 */
[----:B------:R-:W-:Y:S01]  /*00c0*/  USHF.R.S32.HI UR6, URZ, 0x1, UR4 ;  /* 0x00000001ff067899 */ /* 0x000fe20008011404 */
[----:B0-----:R-:W-:Y:S02]  /*00d0*/  IMAD R0, R0, UR7, R3 ;  /* 0x0000000700007c24 */ /* 0x001fe4000f8e0203 */
[----:B--2---:R-:W-:Y:S02]  /*00e0*/  IMAD R3, R2, UR8, R5 ;  /* 0x0000000802037c24 */ /* 0x004fe4000f8e0205 */
[----:B------:R-:W-:Y:S01]  /*00f0*/  HFMA2 R2, -RZ, RZ, 0, 0 ;  /* 0x00000000ff027431 */ /* 0x000fe200000001ff */
[----:B---3--:R-:W-:Y:S06]  /*0100*/  BRA.U !UP0, `(.L_x_4) ;  /* 0x0000001108387547 */ /* 0x008fec000b800000 */
[----:B------:R-:W0:Y:S01]  /*0110*/  LDCU.64 UR8, c[0x0][0x390] ;  /* 0x00007200ff0877ac */ /* 0x000e220008000a00 */
[C---:B------:R-:W-:Y:S01]  /*0120*/  IADD3 R21, PT, PT, R3.reuse, 0xc, RZ ;  /* 0x0000000c03157810 */ /* 0x040fe20007ffe0ff */
[C---:B------:R-:W-:Y:S01]  /*0130*/  VIADD R23, R3.reuse, 0xd ;  /* 0x0000000d03177836 */ /* 0x040fe20000000000 */
[----:B------:R-:W-:Y:S01]  /*0140*/  IADD3 R2, PT, PT, R0, UR6, RZ ;  /* 0x0000000600027c10 */ /* 0x000fe2000fffe0ff */
[----:B------:R-:W-:Y:S01]  /*0150*/  ULOP3.LUT UR12, UR5, 0x3, URZ, 0xc0, !UPT ;  /* 0x00000003050c7892 */ /* 0x000fe2000f8ec0ff */
[C---:B------:R-:W-:Y:S01]  /*0160*/  IADD3 R27, PT, PT, R3.reuse, 0xf, RZ ;  /* 0x0000000f031b7810 */ /* 0x040fe20007ffe0ff */
[C---:B------:R-:W-:Y:S01]  /*0170*/  VIADD R13, R3.reuse, 0xa ;  /* 0x0000000a030d7836 */ /* 0x040fe20000000000 */
[C---:B------:R-:W-:Y:S01]  /*0180*/  IADD3 R25, PT, PT, R3.reuse, 0xe, RZ ;  /* 0x0000000e03197810 */ /* 0x040fe20007ffe0ff */
[C---:B------:R-:W-:Y:S01]  /*0190*/  VIADD R5, R3.reuse, 0x4 ;  /* 0x0000000403057836 */ /* 0x040fe20000000000 */
[C---:B------:R-:W-:Y:S01]  /*01a0*/  IADD3 R19, PT, PT, R3.reuse, 0xb, RZ ;  /* 0x0000000b03137810 */ /* 0x040fe20007ffe0ff */
[----:B------:R-:W-:Y:S01]  /*01b0*/  IMAD.U32 R4, RZ, RZ, UR12 ;  /* 0x0000000cff047e24 */ /* 0x000fe2000f8e00ff */
[C---:B------:R-:W-:Y:S01]  /*01c0*/  IADD3 R17, PT, PT, R3.reuse, 0x9, RZ ;  /* 0x0000000903117810 */ /* 0x040fe20007ffe0ff */
[C---:B------:R-:W-:Y:S01]  /*01d0*/  VIADD R11, R3.reuse, 0x7 ;  /* 0x00000007030b7836 */ /* 0x040fe20000000000 */
[C---:B------:R-:W-:Y:S01]  /*01e0*/  IADD3 R15, PT, PT, R3.reuse, 0x8, RZ ;  /* 0x00000008030f7810 */ /* 0x040fe20007ffe0ff */
[----:B------:R-:W-:Y:S01]  /*01f0*/  ULOP3.LUT UR10, UR5, 0xf, URZ, 0xc0, !UPT ;  /* 0x0000000f050a7892 */ /* 0x000fe2000f8ec0ff */
[C---:B------:R-:W-:Y:S01]  /*0200*/  IADD3 R7, PT, PT, R3.reuse, 0x5, RZ ;  /* 0x0000000503077810 */ /* 0x040fe20007ffe0ff */
[----:B------:R-:W-:Y:S01]  /*0210*/  ULOP3.LUT UR11, UR5, 0x7, URZ, 0xc0, !UPT ;  /* 0x00000007050b7892 */ /* 0x000fe2000f8ec0ff */
[C---:B------:R-:W-:Y:S01]  /*0220*/  IADD3 R9, PT, PT, R3.reuse, 0x6, RZ ;  /* 0x0000000603097810 */ /* 0x040fe20007ffe0ff */
[----:B0-----:R-:W-:Y:S01]  /*0230*/  UIADD3 UR4, UPT, UPT, UR6, UR8, URZ ;  /* 0x0000000806047290 */ /* 0x001fe2000fffe0ff */
[----:B------:R-:W-:Y:S01]  /*0240*/  ISETP.GE.AND P0, PT, R3, UR9, PT ;  /* 0x0000000903007c0c */ /* 0x000fe2000bf06270 */
[----:B------:R-:W-:-:S02]  /*0250*/  ULEA UR9, UR6, UR8, 0x1 ;  /* 0x0000000806097291 */ /* 0x000fc4000f8e08ff */
[----:B------:R-:W-:Y:S02]  /*0260*/  UIADD3 UR7, UPT, UPT, UR6, UR4, URZ ;  /* 0x0000000406077290 */ /* 0x000fe4000fffe0ff */
[----:B------:R-:W-:Y:S01]  /*0270*/  ISETP.GE.OR P0, PT, R2, UR4, P0 ;  /* 0x0000000402007c0c */ /* 0x000fe20008706670 */
[----:B------:R-:W-:Y:S01]  /*0280*/  ULOP3.LUT UR8, UR5, 0x7ffffff0, URZ, 0xc0, !UPT ;  /* 0x7ffffff005087892 */ /* 0x000fe2000f8ec0ff */
[----:B------:R-:W-:Y:S01]  /*0290*/  MOV R2, RZ ;  /* 0x000000ff00027202 */ /* 0x000fe20000000f00 */
[----:B------:R-:W-:Y:S01]  /*02a0*/  USHF.L.U32 UR9, UR9, 0x4, URZ ;  /* 0x0000000409097899 */ /* 0x000fe200080006ff */
[----:B------:R-:W-:Y:S01]  /*02b0*/  MOV R12, UR7 ;  /* 0x00000007000c7c02 */ /* 0x000fe20008000f00 */
[--C-:B------:R-:W-:Y:S01]  /*02c0*/  IMAD R10, R21, UR7, R0.reuse ;  /* 0x00000007150a7c24 */ /* 0x100fe2000f8e0200 */
[----:B------:R-:W-:Y:S01]  /*02d0*/  ISETP.EQ.OR P1, PT, R4, 0x2, P0 ;  /* 0x000000020400780c */ /* 0x000fe20000722670 */
[----:B------:R-:W-:Y:S01]  /*02e0*/  IMAD R4, R27, UR7, R0 ;  /* 0x000000071b047c24 */ /* 0x000fe2000f8e0200 */
[----:B------:R-:W-:Y:S01]  /*02f0*/  UMOV UR4, URZ ;  /* 0x000000ff00047c82 */ /* 0x000fe20008000000 */
[----:B------:R-:W-:-:S02]  /*0300*/  IMAD R21, R3, R12, UR7 ;  /* 0x0000000703157e24 */ /* 0x000fc4000f8e020c */
[--C-:B------:R-:W-:Y:S02]  /*0310*/  IMAD R6, R25, UR7, R0.reuse ;  /* 0x0000000719067c24 */ /* 0x100fe4000f8e0200 */
[--C-:B------:R-:W-:Y:S01]  /*0320*/  IMAD R8, R23, UR7, R0.reuse ;  /* 0x0000000717087c24 */ /* 0x100fe2000f8e0200 */
[----:B------:R-:W-:Y:S01]  /*0330*/  IADD3 R16, PT, PT, R0, R21, RZ ;  /* 0x0000001500107210 */ /* 0x000fe20007ffe0ff */
[--C-:B------:R-:W-:Y:S02]  /*0340*/  IMAD R12, R19, UR7, R0.reuse ;  /* 0x00000007130c7c24 */ /* 0x100fe4000f8e0200 */
[--C-:B------:R-:W-:Y:S02]  /*0350*/  IMAD R13, R13, UR7, R0.reuse ;  /* 0x000000070d0d7c24 */ /* 0x100fe4000f8e0200 */
[--C-:B------:R-:W-:Y:S02]  /*0360*/  IMAD R14, R17, UR7, R0.reuse ;  /* 0x00000007110e7c24 */ /* 0x100fe4000f8e0200 */
[----:B------:R-:W-:-:S07]  /*0370*/  IMAD R15, R15, UR7, R0 ;  /* 0x000000070f0f7c24 */ /* 0x000fce000f8e0200 */
.L_x_12:
[----:B------:R-:W0:Y:S02]  /*0380*/  LDCU UR5, c[0x0][0x398] ;  /* 0x00007300ff0577ac */ /* 0x000e240008000800 */
[----:B0-----:R-:W-:-:S03]  /*0390*/  UISETP.GE.U32.AND UP0, UPT, UR5, 0x10, UPT ;  /* 0x000000100500788c */ /* 0x001fc6000bf06070 */
[----:B------:R-:W-:-:S06]  /*03a0*/  UMOV UR5, URZ ;  /* 0x000000ff00057c82 */ /* 0x000fcc0008000000 */
[----:B------:R-:W-:Y:S05]  /*03b0*/  BRA.U !UP0, `(.L_x_5) ;  /* 0x0000000508b87547 */ /* 0x000fea000b800000 */
[C---:B------:R-:W-:Y:S01]  /*03c0*/  VIADD R17, R3.reuse, 0x3 ;  /* 0x0000000303117836 */ /* 0x040fe20000000000 */
[----:B------:R-:W-:Y:S01]  /*03d0*/  IADD3 R19, PT, PT, R3, 0x2, RZ ;  /* 0x0000000203137810 */ /* 0x000fe20007ffe0ff */
[--C-:B------:R-:W-:Y:S01]  /*03e0*/  IMAD R28, R11, UR7, R0.reuse ;  /* 0x000000070b1c7c24 */ /* 0x100fe2000f8e0200 */
[----:B------:R-:W-:Y:S01]  /*03f0*/  IADD3 R21, PT, PT, R4, UR4, RZ ;  /* 0x0000000404157c10 */ /* 0x000fe2000fffe0ff */
        /* <DEDUP_REMOVED lines=10> */
[----:B------:R-:W-:Y:S01]  /*04a0*/  IMAD R19, R19, UR7, R0 ;  /* 0x0000000713137c24 */ /* 0x000fe2000f8e0200 */
[----:B------:R-:W-:Y:S01]  /*04b0*/  IADD3 R27, PT, PT, R15, UR4, RZ ;  /* 0x000000040f1b7c10 */ /* 0x000fe2000fffe0ff */
[----:B------:R-:W-:Y:S01]  /*04c0*/  VIADD R20, R8, UR4 ;  /* 0x0000000408147c36 */ /* 0x000fe20008000000 */
[----:B------:R-:W-:Y:S01]  /*04d0*/  IADD3 R28, PT, PT, R28, UR4, RZ ;  /* 0x000000041c1c7c10 */ /* 0x000fe2000fffe0ff */
[----:B------:R-:W-:Y:S01]  /*04e0*/  VIADD R26, R14, UR4 ;  /* 0x000000040e1a7c36 */ /* 0x000fe20008000000 */
[----:B------:R-:W-:Y:S01]  /*04f0*/  IADD3 R29, PT, PT, R29, UR4, RZ ;  /* 0x000000041d1d7c10 */ /* 0x000fe2000fffe0ff */
[----:B------:R-:W-:Y:S01]  /*0500*/  VIADD R30, R30, UR4 ;  /* 0x000000041e1e7c36 */ /* 0x000fe20008000000 */
[----:B------:R-:W-:Y:S01]  /*0510*/  IADD3 R32, PT, PT, R32, UR4, RZ ;  /* 0x0000000420207c10 */ /* 0x000fe2000fffe0ff */
[----:B------:R-:W-:Y:S01]  /*0520*/  VIADD R17, R19, UR4 ;  /* 0x0000000413117c36 */ /* 0x000fe20008000000 */
[----:B------:R-:W-:Y:S01]  /*0530*/  IADD3 R34, PT, PT, R34, UR4, RZ ;  /* 0x0000000422227c10 */ /* 0x000fe2000fffe0ff */
[----:B------:R-:W-:Y:S01]  /*0540*/  UIADD3 UR5, UPT, UPT, -UR8, URZ, URZ ;  /* 0x000000ff08057290 */ /* 0x000fe2000fffe1ff */
[----:B------:R-:W-:-:S11]  /*0550*/  IADD3 R31, PT, PT, R16, UR4, RZ ;  /* 0x00000004101f7c10 */ /* 0x000fd6000fffe0ff */
.L_x_6:
[----:B------:R-:W0:Y:S02]  /*0560*/  @!P0 LDC.64 R18, c[0x0][0x388] ;  /* 0x0000e200ff128b82 */ /* 0x000e240000000a00 */
[----:B0-----:R-:W-:-:S06]  /*0570*/  @!P0 IMAD.WIDE R36, R34, 0x4, R18 ;  /* 0x0000000422248825 */ /* 0x001fcc00078e0212 */
[----:B------:R-:W0:Y:S01]  /*0580*/  @!P0 LDC.64 R18, c[0x0][0x388] ;  /* 0x0000e200ff128b82 */ /* 0x000e220000000a00 */
[----:B------:R-:W2:Y:S02]  /*0590*/  @!P0 LDG.E R37, desc[UR14][R36.64] ;  /* 0x0000000e24258981 */ /* 0x000ea4000c1e1900 */
[----:B--2---:R-:W-:Y:S01]  /*05a0*/  @!P0 IADD3 R2, PT, PT, R2, R37, RZ ;  /* 0x0000002502028210 */ /* 0x004fe20007ffe0ff */
[----:B0-----:R-:W-:-:S05]  /*05b0*/  @!P0 IMAD.WIDE R36, R31, 0x4, R18 ;  /* 0x000000041f248825 */ /* 0x001fca00078e0212 */
[----:B------:R-:W2:Y:S02]  /*05c0*/  @!P0 LDG.E R19, desc[UR14][R36.64] ;  /* 0x0000000e24138981 */ /* 0x000ea4000c1e1900 */
[----:B--2---:R-:W-:Y:S02]  /*05d0*/  @!P0 IADD3 R2, PT, PT, R2, R19, RZ ;  /* 0x0000001302028210 */ /* 0x004fe40007ffe0ff */
[----:B------:R-:W0:Y:S02]  /*05e0*/  @!P0 LDC.64 R18, c[0x0][0x388] ;  /* 0x0000e200ff128b82 */ /* 0x000e240000000a00 */
[----:B0-----:R-:W-:-:S05]  /*05f0*/  @!P0 IMAD.WIDE R36, R17, 0x4, R18 ;  /* 0x0000000411248825 */ /* 0x001fca00078e0212 */
[----:B------:R-:W2:Y:S02]  /*0600*/  @!P0 LDG.E R19, desc[UR14][R36.64] ;  /* 0x0000000e24138981 */ /* 0x000ea4000c1e1900 */
[----:B--2---:R-:W-:Y:S02]  /*0610*/  @!P0 IMAD.IADD R2, R2, 0x1, R19 ;  /* 0x0000000102028824 */ /* 0x004fe400078e0213 */
[----:B------:R-:W0:Y:S02]  /*0620*/  @!P0 LDC.64 R18, c[0x0][0x388] ;  /* 0x0000e200ff128b82 */ /* 0x000e240000000a00 */
[----:B0-----:R-:W-:-:S05]  /*0630*/  @!P0 IMAD.WIDE R36, R33, 0x4, R18 ;  /* 0x0000000421248825 */ /* 0x001fca00078e0212 */
[----:B------:R-:W2:Y:S02]  /*0640*/  @!P0 LDG.E R19, desc[UR14][R36.64] ;  /* 0x0000000e24138981 */ /* 0x000ea4000c1e1900 */
[----:B--2---:R-:W-:Y:S02]  /*0650*/  @!P0 IADD3 R2, PT, PT, R2, R19, RZ ;  /* 0x0000001302028210 */ /* 0x004fe40007ffe0ff */
        /* <DEDUP_REMOVED lines=45> */
[----:B0-----:R-:W-:-:S06]  /*0930*/  @!P0 IMAD.WIDE R18, R21, 0x4, R18 ;  /* 0x0000000415128825 */ /* 0x001fcc00078e0212 */
[----:B------:R-:W2:Y:S01]  /*0940*/  @!P0 LDG.E R19, desc[UR14][R18.64] ;  /* 0x0000000e12138981 */ /* 0x000ea2000c1e1900 */
[----:B------:R-:W-:Y:S01]  /*0950*/  UIADD3 UR5, UPT, UPT, UR5, 0x10, URZ ;  /* 0x0000001005057890 */ /* 0x000fe2000fffe0ff */
[----:B------:R-:W-:Y:S01]  /*0960*/  IADD3 R34, PT, PT, R34, UR9, RZ ;  /* 0x0000000922227c10 */ /* 0x000fe2000fffe0ff */
[----:B------:R-:W-:Y:S01]  /*0970*/  VIADD R17, R17, UR9 ;  /* 0x0000000911117c36 */ /* 0x000fe20008000000 */
[----:B------:R-:W-:Y:S01]  /*0980*/  IADD3 R31, PT, PT, R31, UR9, RZ ;  /* 0x000000091f1f7c10 */ /* 0x000fe2000fffe0ff */
[----:B------:R-:W-:Y:S01]  /*0990*/  UISETP.NE.AND UP0, UPT, UR5, URZ, UPT ;  /* 0x000000ff0500728c */ /* 0x000fe2000bf05270 */
[----:B------:R-:W-:Y:S01]  /*09a0*/  IADD3 R33, PT, PT, R33, UR9, RZ ;  /* 0x0000000921217c10 */ /* 0x000fe2000fffe0ff */
[----:B------:R-:W-:Y:S01]  /*09b0*/  VIADD R29, R29, UR9 ;  /* 0x000000091d1d7c36 */ /* 0x000fe20008000000 */
[----:B------:R-:W-:Y:S01]  /*09c0*/  IADD3 R32, PT, PT, R32, UR9, RZ ;  /* 0x0000000920207c10 */ /* 0x000fe2000fffe0ff */
[----:B------:R-:W-:Y:S01]  /*09d0*/  VIADD R25, R25, UR9 ;  /* 0x0000000919197c36 */ /* 0x000fe20008000000 */
[----:B------:R-:W-:Y:S01]  /*09e0*/  IADD3 R30, PT, PT, R30, UR9, RZ ;  /* 0x000000091e1e7c10 */ /* 0x000fe2000fffe0ff */
[----:B------:R-:W-:Y:S01]  /*09f0*/  VIADD R23, R23, UR9 ;  /* 0x0000000917177c36 */ /* 0x000fe20008000000 */
[----:B------:R-:W-:-:S02]  /*0a00*/  IADD3 R28, PT, PT, R28, UR9, RZ ;  /* 0x000000091c1c7c10 */ /* 0x000fc4000fffe0ff */
[----:B------:R-:W-:Y:S02]  /*0a10*/  IADD3 R27, PT, PT, R27, UR9, RZ ;  /* 0x000000091b1b7c10 */ /* 0x000fe4000fffe0ff */
[----:B------:R-:W-:Y:S02]  /*0a20*/  IADD3 R26, PT, PT, R26, UR9, RZ ;  /* 0x000000091a1a7c10 */ /* 0x000fe4000fffe0ff */
[----:B------:R-:W-:Y:S02]  /*0a30*/  IADD3 R24, PT, PT, R24, UR9, RZ ;  /* 0x0000000918187c10 */ /* 0x000fe4000fffe0ff */
[----:B------:R-:W-:Y:S02]  /*0a40*/  IADD3 R22, PT, PT, R22, UR9, RZ ;  /* 0x0000000916167c10 */ /* 0x000fe4000fffe0ff */
[----:B------:R-:W-:Y:S02]  /*0a50*/  IADD3 R20, PT, PT, R20, UR9, RZ ;  /* 0x0000000914147c10 */ /* 0x000fe4000fffe0ff */
[----:B------:R-:W-:-:S02]  /*0a60*/  IADD3 R21, PT, PT, R21, UR9, RZ ;  /* 0x0000000915157c10 */ /* 0x000fc4000fffe0ff */
[----:B--2---:R-:W-:Y:S01]  /*0a70*/  @!P0 IADD3 R2, PT, PT, R2, R19, RZ ;  /* 0x0000001302028210 */ /* 0x004fe20007ffe0ff */
[----:B------:R-:W-:Y:S06]  /*0a80*/  BRA.U UP0, `(.L_x_6) ;  /* 0xfffffff900b47547 */ /* 0x000fec000b83ffff */
[----:B------:R-:W-:-:S05]  /*0a90*/  UMOV UR5, UR8 ;  /* 0x0000000800057c82 */ /* 0x000fca0008000000 */
.L_x_5:
[----:B------:R-:W-:-:S09]  /*0aa0*/  UISETP.NE.AND UP0, UPT, UR10, URZ, UPT ;  /* 0x000000ff0a00728c */ /* 0x000fd2000bf05270 */
[----:B------:R-:W-:Y:S05]  /*0ab0*/  BRA.U !UP0, `(.L_x_7) ;  /* 0x0000000508bc7547 */ /* 0x000fea000b800000 */
[----:B------:R-:W-:Y:S01]  /*0ac0*/  UIADD3 UR13, UPT, UPT, UR10, -0x1, URZ ;  /* 0xffffffff0a0d7890 */ /* 0x000fe2000fffe0ff */
[C---:B------:R-:W-:Y:S01]  /*0ad0*/  IADD3 R17, PT, PT, R3.reuse, 0x2, RZ ;  /* 0x0000000203117810 */ /* 0x040fe20007ffe0ff */
[C---:B------:R-:W-:Y:S01]  /*0ae0*/  VIADD R29, R3.reuse, 0x3 ;  /* 0x00000003031d7836 */ /* 0x040fe20000000000 */
[----:B------:R-:W-:Y:S01]  /*0af0*/  IADD3 R28, PT, PT, R3, 0x1, RZ ;  /* 0x00000001031c7810 */ /* 0x000fe20007ffe0ff */
[----:B------:R-:W-:Y:S01]  /*0b00*/  UISETP.GE.U32.AND UP0, UPT, UR13, 0x7, UPT ;  /* 0x000000070d00788c */ /* 0x000fe2000bf06070 */
[----:B------:R-:W-:Y:S01]  /*0b10*/  IADD3 R30, PT, PT, R0, UR4, RZ ;  /* 0x00000004001e7c10 */ /* 0x000fe2000fffe0ff */
[----:B------:R-:W-:-:S07]  /*0b20*/  UISETP.NE.AND UP1, UPT, UR11, URZ, UPT ;  /* 0x000000ff0b00728c */ /* 0x000fce000bf25270 */
[----:B------:R-:W-:Y:S05]  /*0b30*/  BRA.U !UP0, `(.L_x_8) ;  /* 0x0000000108c47547 */ /* 0x000fea000b800000 */
[----:B------:R-:W0:Y:S01]  /*0b40*/  @!P0 LDC.64 R20, c[0x0][0x388] ;  /* 0x0000e200ff148b82 */ /* 0x000e220000000a00 */
[----:B------:R-:W-:Y:S02]  /*0b50*/  @!P0 IADD3 R23, PT, PT, R28, UR5, RZ ;  /* 0x000000051c178c10 */ /* 0x000fe4000fffe0ff */
[----:B------:R-:W-:-:S03]  /*0b60*/  @!P0 IADD3 R19, PT, PT, R3, UR5, RZ ;  /* 0x0000000503138c10 */ /* 0x000fc6000fffe0ff */
[--C-:B------:R-:W-:Y:S02]  /*0b70*/  @!P0 IMAD R31, R23, UR7, R30.reuse ;  /* 0x00000007171f8c24 */ /* 0x100fe4000f8e021e */
[----:B------:R-:W1:Y:S01]  /*0b80*/  @!P0 LDC.64 R26, c[0x0][0x388] ;  /* 0x0000e200ff1a8b82 */ /* 0x000e620000000a00 */
[----:B------:R-:W-:-:S07]  /*0b90*/  @!P0 IMAD R19, R19, UR7, R30 ;  /* 0x0000000713138c24 */ /* 0x000fce000f8e021e */
[----:B------:R-:W2:Y:S08]  /*0ba0*/  @!P0 LDC.64 R32, c[0x0][0x388] ;  /* 0x0000e200ff208b82 */ /* 0x000eb00000000a00 */
[----:B------:R-:W3:Y:S01]  /*0bb0*/  @!P0 LDC.64 R22, c[0x0][0x388] ;  /* 0x0000e200ff168b82 */ /* 0x000ee20000000a00 */
[----:B0-----:R-:W-:-:S04]  /*0bc0*/  @!P0 IMAD.WIDE R20, R19, 0x4, R20 ;  /* 0x0000000413148825 */ /* 0x001fc800078e0214 */
[----:B------:R-:W-:-:S03]  /*0bd0*/  @!P0 VIADD R19, R17, UR5 ;  /* 0x0000000511138c36 */ /* 0x000fc60008000000 */
[----:B------:R-:W0:Y:S01]  /*0be0*/  @!P0 LDC.64 R24, c[0x0][0x388] ;  /* 0x0000e200ff188b82 */ /* 0x000e220000000a00 */
[----:B------:R-:W-:Y:S01]  /*0bf0*/  @!P0 IMAD R35, R19, UR7, R30 ;  /* 0x0000000713238c24 */ /* 0x000fe2000f8e021e */
[----:B------:R-:W-:-:S03]  /*0c00*/  @!P0 IADD3 R37, PT, PT, R29, UR5, RZ ;  /* 0x000000051d258c10 */ /* 0x000fc6000fffe0ff */
[----:B-1----:R-:W-:-:S03]  /*0c10*/  @!P0 IMAD.WIDE R26, R35, 0x4, R26 ;  /* 0x00000004231a8825 */ /* 0x002fc600078e021a */
[----:B------:R-:W1:Y:S01]  /*0c20*/  @!P0 LDC.64 R18, c[0x0][0x388] ;  /* 0x0000e200ff128b82 */ /* 0x000e620000000a00 */
[----:B------:R-:W-:Y:S01]  /*0c30*/  @!P0 IADD3 R35, PT, PT, R5, UR5, RZ ;  /* 0x0000000505238c10 */ /* 0x000fe2000fffe0ff */
[----:B--2---:R-:W-:Y:S01]  /*0c40*/  @!P0 IMAD.WIDE R32, R31, 0x4, R32 ;  /* 0x000000041f208825 */ /* 0x004fe200078e0220 */
[----:B------:R-:W2:Y:S03]  /*0c50*/  @!P0 LDG.E R27, desc[UR14][R26.64] ;  /* 0x0000000e1a1b8981 */ /* 0x000ea6000c1e1900 */
[--C-:B------:R-:W-:Y:S01]  /*0c60*/  @!P0 IMAD R35, R35, UR7, R30.reuse ;  /* 0x0000000723238c24 */ /* 0x100fe2000f8e021e */
[----:B------:R4:W5:Y:S01]  /*0c70*/  @!P0 LDG.E R31, desc[UR14][R20.64] ;  /* 0x0000000e141f8981 */ /* 0x000962000c1e1900 */
[----:B------:R-:W-:Y:S02]  /*0c80*/  @!P0 IMAD R37, R37, UR7, R30 ;  /* 0x0000000725258c24 */ /* 0x000fe4000f8e021e */
[----:B---3--:R-:W-:Y:S01]  /*0c90*/  @!P0 IMAD.WIDE R34, R35, 0x4, R22 ;  /* 0x0000000423228825 */ /* 0x008fe200078e0216 */
[----:B------:R-:W3:Y:S01]  /*0ca0*/  @!P0 LDG.E R33, desc[UR14][R32.64] ;  /* 0x0000000e20218981 */ /* 0x000ee2000c1e1900 */
[----:B------:R-:W1:Y:S02]  /*0cb0*/  @!P0 LDC.64 R22, c[0x0][0x388] ;  /* 0x0000e200ff168b82 */ /* 0x000e640000000a00 */
[----:B0-----:R-:W-:-:S06]  /*0cc0*/  @!P0 IMAD.WIDE R24, R37, 0x4, R24 ;  /* 0x0000000425188825 */ /* 0x001fcc00078e0218 */
[----:B----4-:R-:W0:Y:S01]  /*0cd0*/  @!P0 LDC.64 R20, c[0x0][0x388] ;  /* 0x0000e200ff148b82 */ /* 0x010e220000000a00 */
[----:B------:R-:W-:Y:S01]  /*0ce0*/  @!P0 IADD3 R37, PT, PT, R7, UR5, RZ ;  /* 0x0000000507258c10 */ /* 0x000fe2000fffe0ff */
[----:B------:R-:W4:Y:S04]  /*0cf0*/  @!P0 LDG.E R25, desc[UR14][R24.64] ;  /* 0x0000000e18198981 */ /* 0x000f28000c1e1900 */
[----:B------:R-:W-:Y:S01]  /*0d00*/  @!P0 IMAD R37, R37, UR7, R30 ;  /* 0x0000000725258c24 */ /* 0x000fe2000f8e021e */
[----:B------:R-:W-:Y:S01]  /*0d10*/  @!P0 IADD3 R26, PT, PT, R11, UR5, RZ ;  /* 0x000000050b1a8c10 */ /* 0x000fe2000fffe0ff */
[----:B------:R-:W4:Y:S02]  /*0d20*/  @!P0 LDG.E R35, desc[UR14][R34.64] ;  /* 0x0000000e22238981 */ /* 0x000f24000c1e1900 */
[----:B-1----:R-:W-:-:S04]  /*0d30*/  @!P0 IMAD.WIDE R18, R37, 0x4, R18 ;  /* 0x0000000425128825 */ /* 0x002fc800078e0212 */
[----:B------:R-:W-:Y:S02]  /*0d40*/  @!P0 VIADD R37, R9, UR5 ;  /* 0x0000000509258c36 */ /* 0x000fe40008000000 */
[----:B------:R-:W4:Y:S02]  /*0d50*/  @!P0 LDG.E R19, desc[UR14][R18.64] ;  /* 0x0000000e12138981 */ /* 0x000f24000c1e1900 */
[----:B------:R-:W-:-:S04]  /*0d60*/  @!P0 IMAD R37, R37, UR7, R30 ;  /* 0x0000000725258c24 */ /* 0x000fc8000f8e021e */
[----:B0-----:R-:W-:-:S04]  /*0d70*/  @!P0 IMAD.WIDE R20, R37, 0x4, R20 ;  /* 0x0000000425148825 */ /* 0x001fc800078e0214 */
[----:B------:R-:W-:Y:S02]  /*0d80*/  @!P0 IMAD R37, R26, UR7, R30 ;  /* 0x000000071a258c24 */ /* 0x000fe4000f8e021e */
[----:B------:R-:W4:Y:S02]  /*0d90*/  @!P0 LDG.E R21, desc[UR14][R20.64] ;  /* 0x0000000e14158981 */ /* 0x000f24000c1e1900 */
[----:B------:R-:W-:-:S06]  /*0da0*/  @!P0 IMAD.WIDE R22, R37, 0x4, R22 ;  /* 0x0000000425168825 */ /* 0x000fcc00078e0216 */
[----:B------:R-:W4:Y:S01]  /*0db0*/  @!P0 LDG.E R23, desc[UR14][R22.64] ;  /* 0x0000000e16178981 */ /* 0x000f22000c1e1900 */
[----:B------:R-:W-:Y:S01]  /*0dc0*/  UIADD3 UR5, UPT, UPT, UR5, 0x8, URZ ;  /* 0x0000000805057890 */ /* 0x000fe2000fffe0ff */
[----:B-----5:R-:W-:-:S04]  /*0dd0*/  @!P0 IADD3 R2, PT, PT, R2, R31, RZ ;  /* 0x0000001f02028210 */ /* 0x020fc80007ffe0ff */
[----:B---3--:R-:W-:-:S05]  /*0de0*/  @!P0 IADD3 R2, PT, PT, R2, R33, RZ ;  /* 0x0000002102028210 */ /* 0x008fca0007ffe0ff */
[----:B--2---:R-:W-:-:S05]  /*0df0*/  @!P0 IMAD.IADD R2, R2, 0x1, R27 ;  /* 0x0000000102028824 */ /* 0x004fca00078e021b */
[----:B----4-:R-:W-:-:S04]  /*0e00*/  @!P0 IADD3 R2, PT, PT, R2, R25, RZ ;  /* 0x0000001902028210 */ /* 0x010fc80007ffe0ff */
[----:B------:R-:W-:-:S04]  /*0e10*/  @!P0 IADD3 R2, PT, PT, R2, R35, RZ ;  /* 0x0000002302028210 */ /* 0x000fc80007ffe0ff */
[----:B------:R-:W-:-:S05]  /*0e20*/  @!P0 IADD3 R2, PT, PT, R2, R19, RZ ;  /* 0x0000001302028210 */ /* 0x000fca0007ffe0ff */
[----:B------:R-:W-:-:S05]  /*0e30*/  @!P0 IMAD.IADD R2, R2, 0x1, R21 ;  /* 0x0000000102028824 */ /* 0x000fca00078e0215 */
[----:B------:R-:W-:-:S07]  /*0e40*/  @!P0 IADD3 R2, PT, PT, R2, R23, RZ ;  /* 0x0000001702028210 */ /* 0x000fce0007ffe0ff */
.L_x_8:
[----:B------:R-:W-:Y:S05]  /*0e50*/  BRA.U !UP1, `(.L_x_7) ;  /* 0x0000000109d47547 */ /* 0x000fea000b800000 */
[----:B------:R-:W-:Y:S02]  /*0e60*/  UIADD3 UR13, UPT, UPT, UR11, -0x1, URZ ;  /* 0xffffffff0b0d7890 */ /* 0x000fe4000fffe0ff */
[----:B------:R-:W-:Y:S02]  /*0e70*/  UISETP.NE.AND UP1, UPT, UR12, URZ, UPT ;  /* 0x000000ff0c00728c */ /* 0x000fe4000bf25270 */
[----:B------:R-:W-:-:S09]  /*0e80*/  UISETP.GE.U32.AND UP0, UPT, UR13, 0x3, UPT ;  /* 0x000000030d00788c */ /* 0x000fd2000bf06070 */
[----:B------:R-:W-:Y:S05]  /*0e90*/  BRA.U !UP0, `(.L_x_9) ;  /* 0x0000000108647547 */ /* 0x000fea000b800000 */
[----:B------:R-:W0:Y:S01]  /*0ea0*/  @!P0 LDC.64 R24, c[0x0][0x388] ;  /* 0x0000e200ff188b82 */ /* 0x000e220000000a00 */
[----:B------:R-:W-:Y:S01]  /*0eb0*/  @!P0 IADD3 R27, PT, PT, R3, UR5, RZ ;  /* 0x00000005031b8c10 */ /* 0x000fe2000fffe0ff */
[----:B------:R-:W-:Y:S01]  /*0ec0*/  @!P0 VIADD R33, R17, UR5 ;  /* 0x0000000511218c36 */ /* 0x000fe20008000000 */
[----:B------:R-:W-:Y:S02]  /*0ed0*/  @!P0 IADD3 R31, PT, PT, R28, UR5, RZ ;  /* 0x000000051c1f8c10 */ /* 0x000fe4000fffe0ff */
[----:B------:R-:W-:Y:S01]  /*0ee0*/  @!P0 IADD3 R29, PT, PT, R29, UR5, RZ ;  /* 0x000000051d1d8c10 */ /* 0x000fe2000fffe0ff */
[--C-:B------:R-:W-:Y:S02]  /*0ef0*/  @!P0 IMAD R27, R27, UR7, R30.reuse ;  /* 0x000000071b1b8c24 */ /* 0x100fe4000f8e021e */
[----:B------:R-:W1:Y:S01]  /*0f00*/  @!P0 LDC.64 R22, c[0x0][0x388] ;  /* 0x0000e200ff168b82 */ /* 0x000e620000000a00 */
[--C-:B------:R-:W-:Y:S02]  /*0f10*/  @!P0 IMAD R31, R31, UR7, R30.reuse ;  /* 0x000000071f1f8c24 */ /* 0x100fe4000f8e021e */
[----:B------:R-:W-:-:S05]  /*0f20*/  @!P0 IMAD R33, R33, UR7, R30 ;  /* 0x0000000721218c24 */ /* 0x000fca000f8e021e */
[----:B------:R-:W2:Y:S08]  /*0f30*/  @!P0 LDC.64 R20, c[0x0][0x388] ;  /* 0x0000e200ff148b82 */ /* 0x000eb00000000a00 */
[----:B------:R-:W3:Y:S01]  /*0f40*/  @!P0 LDC.64 R18, c[0x0][0x388] ;  /* 0x0000e200ff128b82 */ /* 0x000ee20000000a00 */
[----:B0-----:R-:W-:-:S06]  /*0f50*/  @!P0 IMAD.WIDE R24, R27, 0x4, R24 ;  /* 0x000000041b188825 */ /* 0x001fcc00078e0218 */
[----:B------:R-:W4:Y:S01]  /*0f60*/  @!P0 LDG.E R25, desc[UR14][R24.64] ;  /* 0x0000000e18198981 */ /* 0x000f22000c1e1900 */
[----:B-1----:R-:W-:-:S04]  /*0f70*/  @!P0 IMAD.WIDE R22, R31, 0x4, R22 ;  /* 0x000000041f168825 */ /* 0x002fc800078e0216 */
[----:B------:R-:W-:Y:S02]  /*0f80*/  @!P0 IMAD R29, R29, UR7, R30 ;  /* 0x000000071d1d8c24 */ /* 0x000fe4000f8e021e */
[----:B------:R-:W5:Y:S01]  /*0f90*/  @!P0 LDG.E R23, desc[UR14][R22.64] ;  /* 0x0000000e16178981 */ /* 0x000f62000c1e1900 */
[----:B--2---:R-:W-:-:S06]  /*0fa0*/  @!P0 IMAD.WIDE R20, R33, 0x4, R20 ;  /* 0x0000000421148825 */ /* 0x004fcc00078e0214 */
[----:B------:R-:W2:Y:S01]  /*0fb0*/  @!P0 LDG.E R21, desc[UR14][R20.64] ;  /* 0x0000000e14158981 */ /* 0x000ea2000c1e1900 */
[----:B---3--:R-:W-:-:S06]  /*0fc0*/  @!P0 IMAD.WIDE R18, R29, 0x4, R18 ;  /* 0x000000041d128825 */ /* 0x008fcc00078e0212 */
[----:B------:R-:W3:Y:S01]  /*0fd0*/  @!P0 LDG.E R19, desc[UR14][R18.64] ;  /* 0x0000000e12138981 */ /* 0x000ee2000c1e1900 */
[----:B------:R-:W-:Y:S01]  /*0fe0*/  UIADD3 UR5, UPT, UPT, UR5, 0x4, URZ ;  /* 0x0000000405057890 */ /* 0x000fe2000fffe0ff */
[----:B----4-:R-:W-:-:S04]  /*0ff0*/  @!P0 IADD3 R2, PT, PT, R2, R25, RZ ;  /* 0x0000001902028210 */ /* 0x010fc80007ffe0ff */
[----:B-----5:R-:W-:-:S05]  /*1000*/  @!P0 IADD3 R2, PT, PT, R2, R23, RZ ;  /* 0x0000001702028210 */ /* 0x020fca0007ffe0ff */
[----:B--2---:R-:W-:-:S05]  /*1010*/  @!P0 IMAD.IADD R2, R2, 0x1, R21 ;  /* 0x0000000102028824 */ /* 0x004fca00078e0215 */
[----:B---3--:R-:W-:-:S07]  /*1020*/  @!P0 IADD3 R2, PT, PT, R2, R19, RZ ;  /* 0x0000001302028210 */ /* 0x008fce0007ffe0ff */
.L_x_9:
[----:B------:R-:W-:Y:S05]  /*1030*/  BRA.U !UP1, `(.L_x_7) ;  /* 0x00000001095c7547 */ /* 0x000fea000b800000 */
[----:B------:R-:W-:Y:S04]  /*1040*/  BSSY.RECONVERGENT B0, `(.L_x_10) ;  /* 0x0000008000007945 */ /* 0x000fe80003800200 */
[----:B------:R-:W-:Y:S05]  /*1050*/  @P0 BRA `(.L_x_11) ;  /* 0x0000000000180947 */ /* 0x000fea0003800000 */
[----:B------:R-:W0:Y:S01]  /*1060*/  LDC.64 R18, c[0x0][0x388] ;  /* 0x0000e200ff127b82 */ /* 0x000e220000000a00 */
[----:B------:R-:W-:-:S05]  /*1070*/  IADD3 R21, PT, PT, R3, UR5, RZ ;  /* 0x0000000503157c10 */ /* 0x000fca000fffe0ff */
[----:B------:R-:W-:-:S04]  /*1080*/  IMAD R21, R21, UR7, R30 ;  /* 0x0000000715157c24 */ /* 0x000fc8000f8e021e */
[----:B0-----:R-:W-:-:S06]  /*1090*/  IMAD.WIDE R18, R21, 0x4, R18 ;  /* 0x0000000415127825 */ /* 0x001fcc00078e0212 */
[----:B------:R-:W2:Y:S02]  /*10a0*/  LDG.E R19, desc[UR14][R18.64] ;  /* 0x0000000e12137981 */ /* 0x000ea4000c1e1900 */
[----:B--2---:R-:W-:-:S07]  /*10b0*/  IADD3 R2, PT, PT, R2, R19, RZ ;  /* 0x0000001302027210 */ /* 0x004fce0007ffe0ff */
.L_x_11:
[----:B------:R-:W-:Y:S05]  /*10c0*/  BSYNC.RECONVERGENT B0 ;  /* 0x0000000000007941 */ /* 0x000fea0003800200 */
.L_x_10:
[----:B------:R-:W-:-:S09]  /*10d0*/  UISETP.NE.AND UP0, UPT, UR12, 0x1, UPT ;  /* 0x000000010c00788c */ /* 0x000fd2000bf05270 */
[----:B------:R-:W-:Y:S05]  /*10e0*/  BRA.U !UP0, `(.L_x_7) ;  /* 0x0000000108307547 */ /* 0x000fea000b800000 */
[----:B------:R-:W0:Y:S01]  /*10f0*/  @!P0 LDC.64 R20, c[0x0][0x388] ;  /* 0x0000e200ff148b82 */ /* 0x000e220000000a00 */
[----:B------:R-:W-:Y:S01]  /*1100*/  @!P0 VIADD R23, R28, UR5 ;  /* 0x000000051c178c36 */ /* 0x000fe20008000000 */
[----:B------:R-:W-:-:S03]  /*1110*/  @!P1 IADD3 R17, PT, PT, R17, UR5, RZ ;  /* 0x0000000511119c10 */ /* 0x000fc6000fffe0ff */
[--C-:B------:R-:W-:Y:S02]  /*1120*/  @!P0 IMAD R23, R23, UR7, R30.reuse ;  /* 0x0000000717178c24 */ /* 0x100fe4000f8e021e */
[----:B------:R-:W-:Y:S01]  /*1130*/  @!P1 IMAD R17, R17, UR7, R30 ;  /* 0x0000000711119c24 */ /* 0x000fe2000f8e021e */
[----:B------:R-:W1:Y:S01]  /*1140*/  @!P1 LDC.64 R18, c[0x0][0x388] ;  /* 0x0000e200ff129b82 */ /* 0x000e620000000a00 */
[----:B0-----:R-:W-:-:S06]  /*1150*/  @!P0 IMAD.WIDE R20, R23, 0x4, R20 ;  /* 0x0000000417148825 */ /* 0x001fcc00078e0214 */
[----:B------:R-:W2:Y:S01]  /*1160*/  @!P0 LDG.E R21, desc[UR14][R20.64] ;  /* 0x0000000e14158981 */ /* 0x000ea2000c1e1900 */
[----:B-1----:R-:W-:-:S06]  /*1170*/  @!P1 IMAD.WIDE R18, R17, 0x4, R18 ;  /* 0x0000000411129825 */ /* 0x002fcc00078e0212 */
[----:B------:R-:W3:Y:S01]  /*1180*/  @!P1 LDG.E R19, desc[UR14][R18.64] ;  /* 0x0000000e12139981 */ /* 0x000ee2000c1e1900 */
[----:B--2---:R-:W-:-:S04]  /*1190*/  @!P0 IADD3 R2, PT, PT, R2, R21, RZ ;  /* 0x0000001502028210 */ /* 0x004fc80007ffe0ff */
[----:B---3--:R-:W-:-:S07]  /*11a0*/  @!P1 IADD3 R2, PT, PT, R2, R19, RZ ;  /* 0x0000001302029210 */ /* 0x008fce0007ffe0ff */
.L_x_7:
[----:B------:R-:W0:Y:S01]  /*11b0*/  LDCU UR5, c[0x0][0x398] ;  /* 0x00007300ff0577ac */ /* 0x000e220008000800 */
[----:B------:R-:W-:-:S04]  /*11c0*/  UIADD3 UR4, UPT, UPT, UR4, 0x1, URZ ;  /* 0x0000000104047890 */ /* 0x000fc8000fffe0ff */
[----:B0-----:R-:W-:-:S09]  /*11d0*/  UISETP.NE.AND UP0, UPT, UR4, UR5, UPT ;  /* 0x000000050400728c */ /* 0x001fd2000bf05270 */
[----:B------:R-:W-:Y:S05]  /*11e0*/  BRA.U UP0, `(.L_x_12) ;  /* 0xfffffff100647547 */ /* 0x000fea000b83ffff */
.L_x_4:
[----:B------:R-:W0:Y:S01]  /*11f0*/  LDCU.64 UR16, c[0x0][0x390] ;  /* 0x00007200ff1077ac */ /* 0x000e220008000a00 */
[----:B------:R-:W-:Y:S01]  /*1200*/  VIADD R4, R0, UR6 ;  /* 0x0000000600047c36 */ /* 0x000fe20008000000 */
[----:B0-----:R-:W-:Y:S01]  /*1210*/  UIADD3 UR13, UPT, UPT, UR6, UR16, URZ ;  /* 0x00000010060d7290 */ /* 0x001fe2000fffe0ff */
[----:B------:R-:W-:-:S05]  /*1220*/  ISETP.GE.AND P0, PT, R3, UR17, PT ;  /* 0x0000001103007c0c */ /* 0x000fca000bf06270 */
[----:B------:R-:W-:-:S13]  /*1230*/  ISETP.GE.OR P0, PT, R4, UR13, P0 ;  /* 0x0000000d04007c0c */ /* 0x000fda0008706670 */
[----:B------:R-:W-:Y:S05]  /*1240*/  @P0 EXIT ;  /* 0x000000000000094d */ /* 0x000fea0003800000 */
[----:B------:R-:W-:Y:S01]  /*1250*/  UIMAD UR4, UR5, UR5, URZ ;  /* 0x00000005050472a4 */ /* 0x000fe2000f8e02ff */
[----:B------:R-:W-:Y:S01]  /*1260*/  IABS R10, R2 ;  /* 0x00000002000a7213 */ /* 0x000fe20000000000 */
[----:B------:R-:W-:-:S04]  /*1270*/  IMAD R3, R3, UR16, R0 ;  /* 0x0000001003037c24 */ /* 0x000fc8000f8e0200 */
[----:B------:R-:W-:Y:S01]  /*1280*/  MOV R4, UR4 ;  /* 0x0000000400047c02 */ /* 0x000fe20008000f00 */
[----:B------:R-:W-:Y:S01]  /*1290*/  IMAD.U32 R9, RZ, RZ, UR4 ;  /* 0x00000004ff097e24 */ /* 0x000fe2000f8e00ff */
[----:B------:R-:W-:Y:S02]  /*12a0*/  LOP3.LUT R2, R2, UR4, RZ, 0x3c, !PT ;  /* 0x0000000402027c12 */ /* 0x000fe4000f8e3cff */
[----:B------:R-:W-:Y:S02]  /*12b0*/  IABS R8, R4 ;  /* 0x0000000400087213 */ /* 0x000fe40000000000 */
[----:B------:R-:W-:Y:S02]  /*12c0*/  IABS R11, R9 ;  /* 0x00000009000b7213 */ /* 0x000fe40000000000 */
[----:B------:R-:W0:Y:S01]  /*12d0*/  I2F.RP R6, R8 ;  /* 0x0000000800067306 */ /* 0x000e220000209400 */
[----:B------:R-:W-:Y:S02]  /*12e0*/  MOV R9, R10 ;  /* 0x0000000a00097202 */ /* 0x000fe40000000f00 */
[----:B------:R-:W-:-:S05]  /*12f0*/  ISETP.GE.AND P1, PT, R2, RZ, PT ;  /* 0x000000ff0200720c */ /* 0x000fca0003f26270 */
[----:B0-----:R-:W0:Y:S02]  /*1300*/  MUFU.RCP R6, R6 ;  /* 0x0000000600067308 */ /* 0x001e240000001000 */
[----:B0-----:R-:W-:-:S06]  /*1310*/  IADD3 R4, PT, PT, R6, 0xffffffe, RZ ;  /* 0x0ffffffe06047810 */ /* 0x001fcc0007ffe0ff */
[----:B------:R0:W1:Y:S02]  /*1320*/  F2I.FTZ.U32.TRUNC.NTZ R5, R4 ;  /* 0x0000000400057305 */ /* 0x000064000021f000 */
[----:B0-----:R-:W-:Y:S01]  /*1330*/  HFMA2 R4, -RZ, RZ, 0, 0 ;  /* 0x00000000ff047431 */ /* 0x001fe200000001ff */
[----:B-1----:R-:W-:-:S05]  /*1340*/  IADD3 R7, PT, PT, RZ, -R5, RZ ;  /* 0x80000005ff077210 */ /* 0x002fca0007ffe0ff */
[----:B------:R-:W-:-:S04]  /*1350*/  IMAD R7, R7, R8, RZ ;  /* 0x0000000807077224 */ /* 0x000fc800078e02ff */
[----:B------:R-:W-:Y:S01]  /*1360*/  IMAD.HI.U32 R5, R5, R7, R4 ;  /* 0x0000000705057227 */ /* 0x000fe200078e0004 */
[----:B------:R-:W-:-:S05]  /*1370*/  IADD3 R7, PT, PT, RZ, -R11, RZ ;  /* 0x8000000bff077210 */ /* 0x000fca0007ffe0ff */
[----:B------:R-:W-:Y:S02]  /*1380*/  IMAD.HI.U32 R6, R5, R9, RZ ;  /* 0x0000000905067227 */ /* 0x000fe400078e00ff */
[----:B------:R-:W0:Y:S02]  /*1390*/  LDC.64 R4, c[0x0][0x380] ;  /* 0x0000e000ff047b82 */ /* 0x000e240000000a00 */
[----:B------:R-:W-:-:S05]  /*13a0*/  IMAD R7, R6, R7, R9 ;  /* 0x0000000706077224 */ /* 0x000fca00078e0209 */
[----:B------:R-:W-:-:S13]  /*13b0*/  ISETP.GT.U32.AND P2, PT, R8, R7, PT ;  /* 0x000000070800720c */ /* 0x000fda0003f44070 */
[----:B------:R-:W-:Y:S01]  /*13c0*/  @!P2 IMAD.IADD R7, R7, 0x1, -R8 ;  /* 0x000000010707a824 */ /* 0x000fe200078e0a08 */
[----:B------:R-:W-:Y:S02]  /*13d0*/  @!P2 IADD3 R6, PT, PT, R6, 0x1, RZ ;  /* 0x000000010606a810 */ /* 0x000fe40007ffe0ff */
[----:B------:R-:W-:Y:S01]  /*13e0*/  ISETP.NE.AND P2, PT, RZ, UR4, PT ;  /* 0x00000004ff007c0c */ /* 0x000fe2000bf45270 */
[----:B0-----:R-:W-:Y:S01]  /*13f0*/  IMAD.WIDE R2, R3, 0x4, R4 ;  /* 0x0000000403027825 */ /* 0x001fe200078e0204 */
[----:B------:R-:W-:-:S13]  /*1400*/  ISETP.GE.U32.AND P0, PT, R7, R8, PT ;  /* 0x000000080700720c */ /* 0x000fda0003f06070 */
[----:B------:R-:W-:-:S04]  /*1410*/  @P0 IADD3 R6, PT, PT, R6, 0x1, RZ ;  /* 0x0000000106060810 */ /* 0x000fc80007ffe0ff */
[----:B------:R-:W-:Y:S02]  /*1420*/  @!P1 IADD3 R6, PT, PT, -R6, RZ, RZ ;  /* 0x000000ff06069210 */ /* 0x000fe40007ffe1ff */
[----:B------:R-:W-:-:S05]  /*1430*/  @!P2 LOP3.LUT R6, RZ, UR4, RZ, 0x33, !PT ;  /* 0x00000004ff06ac12 */ /* 0x000fca000f8e33ff */
[----:B------:R-:W-:Y:S01]  /*1440*/  STG.E desc[UR14][R2.64], R6 ;  /* 0x0000000602007986 */ /* 0x000fe2000c10190e */
[----:B------:R-:W-:Y:S05]  /*1450*/  EXIT ;  /* 0x000000000000794d */ /* 0x000fea0003800000 */
.L_x_13:
        /* <DEDUP_REMOVED lines=10> */
.L_x_56:


//--------------------- .text._Z17dilationImgSharedPiS_iii --------------------------
	.section	.text._Z17dilationImgSharedPiS_iii,"ax",@progbits
	.align	128
        .global         _Z17dilationImgSharedPiS_iii
        .type           _Z17dilationImgSharedPiS_iii,@function
        .size           _Z17dilationImgSharedPiS_iii,(.L_x_57 - _Z17dilationImgSharedPiS_iii)
        .other          _Z17dilationImgSharedPiS_iii,@"STO_CUDA_ENTRY STV_DEFAULT"
_Z17dilationImgSharedPiS_iii:
.text._Z17dilationImgSharedPiS_iii:
[----:B------:R-:W-:Y:S08]  /*0000*/  LDC R1, c[0x0][0x37c] ;  /* 0x0000df00ff017b82 */ /* 0x000ff00000000800 */
[----:B------:R-:W0:Y:S01]  /*0010*/  LDC R17, c[0x0][0x398] ;  /* 0x0000e600ff117b82 */ /* 0x000e220000000800 */
[----:B------:R-:W1:Y:S01]  /*0020*/  S2R R16, SR_TID.Y ;  /* 0x0000000000107919 */ /* 0x000e620000002200 */
[----:B------:R-:W2:Y:S01]  /*0030*/  LDCU UR6, c[0x0][0x390] ;  /* 0x00007200ff0677ac */ /* 0x000ea20008000800 */
[----:B------:R-:W3:Y:S05]  /*0040*/  S2R R14, SR_TID.X ;  /* 0x00000000000e7919 */ /* 0x000eea0000002100 */
[----:B------:R-:W4:Y:S08]  /*0050*/  LDC R3, c[0x0][0x360] ;  /* 0x0000d800ff037b82 */ /* 0x000f300000000800 */
[----:B------:R-:W1:Y:S08]  /*0060*/  S2UR UR5, SR_CTAID.Y ;  /* 0x00000000000579c3 */ /* 0x000e700000002600 */
[----:B------:R-:W1:Y:S01]  /*0070*/  LDC R15, c[0x0][0x364] ;  /* 0x0000d900ff0f7b82 */ /* 0x000e620000000800 */
[----:B0-----:R-:W-:-:S05]  /*0080*/  VIADD R0, R17, 0xffffffff ;  /* 0xffffffff11007836 */ /* 0x001fca0000000000 */
[----:B------:R-:W-:Y:S02]  /*0090*/  LEA.HI R0, R0, R0, RZ, 0x1 ;  /* 0x0000000000007211 */ /* 0x000fe400078f08ff */
[----:B------:R-:W4:Y:S02]  /*00a0*/  S2UR UR4, SR_CTAID.X ;  /* 0x00000000000479c3 */ /* 0x000f240000002500 */
[----:B------:R-:W-:Y:S02]  /*00b0*/  SHF.R.S32.HI R13, RZ, 0x1, R0 ;  /* 0x00000001ff0d7819 */ /* 0x000fe40000011400 */
[----:B------:R-:W-:Y:S02]  /*00c0*/  LOP3.LUT R12, R0, 0xfffffffe, RZ, 0xc0, !PT ;  /* 0xfffffffe000c7812 */ /* 0x000fe400078ec0ff */
[----:B---3--:R-:W-:Y:S02]  /*00d0*/  ISETP.GE.U32.AND P0, PT, R14, R13, PT ;  /* 0x0000000d0e00720c */ /* 0x008fe40003f06070 */
[----:B------:R-:W0:Y:S01]  /*00e0*/  LDC.64 R8, c[0x0][0x388] ;  /* 0x0000e200ff087b82 */ /* 0x000e220000000a00 */
[----:B--2---:R-:W-:Y:S01]  /*00f0*/  VIADD R12, R12, UR6 ;  /* 0x000000060c0c7c36 */ /* 0x004fe20008000000 */
[----:B------:R-:W2:Y:S01]  /*0100*/  LDCU.64 UR6, c[0x0][0x358] ;  /* 0x00006b00ff0677ac */ /* 0x000ea20008000a00 */
[----:B-1----:R-:W-:-:S04]  /*0110*/  IMAD R15, R15, UR5, R16 ;  /* 0x000000050f0f7c24 */ /* 0x002fc8000f8e0210 */
[----:B------:R-:W-:Y:S02]  /*0120*/  IMAD.IADD R11, R13, 0x1, R15 ;  /* 0x000000010d0b7824 */ /* 0x000fe400078e020f */
[----:B----4-:R-:W-:Y:S02]  /*0130*/  IMAD R10, R3, UR4, R14 ;  /* 0x00000004030a7c24 */ /* 0x010fe4000f8e020e */
[----:B------:R-:W-:Y:S02]  /*0140*/  IMAD R7, R11, R12, RZ ;  /* 0x0000000c0b077224 */ /* 0x000fe400078e02ff */
[----:B------:R-:W-:Y:S02]  /*0150*/  IMAD.IADD R0, R13, 0x1, R10 ;  /* 0x000000010d007824 */ /* 0x000fe400078e020a */
[----:B------:R-:W-:-:S03]  /*0160*/  @!P0 IMAD.IADD R5, R10, 0x1, R7 ;  /* 0x000000010a058824 */ /* 0x000fc600078e0207 */
[----:B------:R-:W-:Y:S01]  /*0170*/  IADD3 R3, PT, PT, R0, R7, RZ ;  /* 0x0000000700037210 */ /* 0x000fe20007ffe0ff */
[----:B0-----:R-:W-:-:S04]  /*0180*/  @!P0 IMAD.WIDE R4, R5, 0x4, R8 ;  /* 0x0000000405048825 */ /* 0x001fc800078e0208 */
[----:B------:R-:W-:Y:S02]  /*0190*/  IMAD.WIDE R2, R3, 0x4, R8 ;  /* 0x0000000403027825 */ /* 0x000fe400078e0208 */
[----:B--2---:R-:W2:Y:S04]  /*01a0*/  @!P0 LDG.E R5, desc[UR6][R4.64] ;  /* 0x0000000604058981 */ /* 0x004ea8000c1e1900 */
[----:B------:R-:W3:Y:S04]  /*01b0*/  LDG.E R21, desc[UR6][R2.64] ;  /* 0x0000000602157981 */ /* 0x000ee8000c1e1900 */
[----:B------:R-:W4:Y:S01]  /*01c0*/  @!P0 LDG.E R25, desc[UR6][R2.64+0x44] ;  /* 0x0000440602198981 */ /* 0x000f22000c1e1900 */
[----:B------:R-:W0:Y:S01]  /*01d0*/  S2R R6, SR_CgaCtaId ;  /* 0x0000000000067919 */ /* 0x000e220000008800 */
[----:B------:R-:W-:Y:S01]  /*01e0*/  MOV R19, 0x400 ;  /* 0x0000040000137802 */ /* 0x000fe20000000f00 */
[C---:B------:R-:W-:Y:S01]  /*01f0*/  IMAD.SHL.U32 R18, R16.reuse, 0x4, RZ ;  /* 0x0000000410127824 */ /* 0x040fe200078e00ff */
[----:B------:R-:W-:-:S02]  /*0200*/  ISETP.GE.U32.AND P1, PT, R16, R13, PT ;  /* 0x0000000d1000720c */ /* 0x000fc40003f26070 */
[----:B0-----:R-:W-:-:S05]  /*0210*/  LEA R19, R6, R19, 0x18 ;  /* 0x0000001306137211 */ /* 0x001fca00078ec0ff */
[----:B------:R-:W-:-:S04]  /*0220*/  IMAD R23, R14, 0x48, R19 ;  /* 0x000000480e177824 */ /* 0x000fc800078e0213 */
[----:B------:R-:W-:Y:S01]  /*0230*/  IMAD.IADD R20, R23, 0x1, R18 ;  /* 0x0000000117147824 */ /* 0x000fe200078e0212 */
[----:B------:R-:W-:Y:S04]  /*0240*/  BSSY.RECONVERGENT B0, `(.L_x_14) ;  /* 0x000001b000007945 */ /* 0x000fe80003800200 */
[----:B--2---:R0:W-:Y:S04]  /*0250*/  @!P0 STS [R20+0x4], R5 ;  /* 0x0000040514008388 */ /* 0x0041e80000000800 */
[----:B---3--:R0:W-:Y:S04]  /*0260*/  STS [R20+0x4c], R21 ;  /* 0x00004c1514007388 */ /* 0x0081e80000000800 */
[----:B----4-:R0:W-:Y:S01]  /*0270*/  @!P0 STS [R20+0x4cc], R25 ;  /* 0x0004cc1914008388 */ /* 0x0101e20000000800 */
[----:B------:R-:W-:Y:S05]  /*0280*/  @P1 BRA `(.L_x_15) ;  /* 0x0000000000581947 */ /* 0x000fea0003800000 */
[----:B------:R-:W-:Y:S02]  /*0290*/  IMAD R3, R15, R12, RZ ;  /* 0x0000000c0f037224 */ /* 0x000fe400078e02ff */
[----:B------:R-:W-:Y:S02]  /*02a0*/  IMAD R7, R12, 0x11, R7 ;  /* 0x000000110c077824 */ /* 0x000fe400078e0207 */
[----:B0-----:R-:W-:Y:S01]  /*02b0*/  IMAD.IADD R21, R0, 0x1, R3 ;  /* 0x0000000100157824 */ /* 0x001fe200078e0203 */
[C---:B------:R-:W-:Y:S01]  /*02c0*/  @!P0 IADD3 R5, PT, PT, R10.reuse, R3, RZ ;  /* 0x000000030a058210 */ /* 0x040fe20007ffe0ff */
[--C-:B------:R-:W-:Y:S02]  /*02d0*/  @!P0 IMAD.IADD R23, R10, 0x1, R7.reuse ;  /* 0x000000010a178824 */ /* 0x100fe400078e0207 */
[----:B------:R-:W-:Y:S02]  /*02e0*/  IMAD.IADD R7, R0, 0x1, R7 ;  /* 0x0000000100077824 */ /* 0x000fe400078e0207 */
[----:B------:R-:W-:-:S04]  /*02f0*/  @!P0 IMAD.WIDE R2, R5, 0x4, R8 ;  /* 0x0000000405028825 */ /* 0x000fc800078e0208 */
[--C-:B------:R-:W-:Y:S02]  /*0300*/  @!P0 IMAD.WIDE R4, R23, 0x4, R8.reuse ;  /* 0x0000000417048825 */ /* 0x100fe400078e0208 */
[----:B------:R-:W2:Y:S02]  /*0310*/  @!P0 LDG.E R3, desc[UR6][R2.64] ;  /* 0x0000000602038981 */ /* 0x000ea4000c1e1900 */
[--C-:B------:R-:W-:Y:S02]  /*0320*/  IMAD.WIDE R6, R7, 0x4, R8.reuse ;  /* 0x0000000407067825 */ /* 0x100fe400078e0208 */
[----:B------:R-:W3:Y:S02]  /*0330*/  @!P0 LDG.E R5, desc[UR6][R4.64] ;  /* 0x0000000604058981 */ /* 0x000ee4000c1e1900 */
[----:B------:R-:W-:Y:S02]  /*0340*/  IMAD.WIDE R8, R21, 0x4, R8 ;  /* 0x0000000415087825 */ /* 0x000fe400078e0208 */
[----:B------:R-:W4:Y:S04]  /*0350*/  LDG.E R23, desc[UR6][R6.64] ;  /* 0x0000000606177981 */ /* 0x000f28000c1e1900 */
[----:B------:R-:W5:Y:S04]  /*0360*/  @!P0 LDG.E R27, desc[UR6][R6.64+0x44] ;  /* 0x00004406061b8981 */ /* 0x000f68000c1e1900 */
[----:B------:R-:W5:Y:S04]  /*0370*/  LDG.E R21, desc[UR6][R8.64] ;  /* 0x0000000608157981 */ /* 0x000f68000c1e1900 */
[----:B------:R-:W5:Y:S04]  /*0380*/  @!P0 LDG.E R25, desc[UR6][R8.64+0x44] ;  /* 0x0000440608198981 */ /* 0x000f68000c1e1900 */
[----:B--2---:R1:W-:Y:S04]  /*0390*/  @!P0 STS [R20], R3 ;  /* 0x0000000314008388 */ /* 0x0043e80000000800 */
[----:B---3--:R1:W-:Y:S04]  /*03a0*/  @!P0 STS [R20+0x44], R5 ;  /* 0x0000440514008388 */ /* 0x0083e80000000800 */
[----:B----4-:R1:W-:Y:S04]  /*03b0*/  STS [R20+0x8c], R23 ;  /* 0x00008c1714007388 */ /* 0x0103e80000000800 */
[----:B-----5:R1:W-:Y:S04]  /*03c0*/  @!P0 STS [R20+0x50c], R27 ;  /* 0x00050c1b14008388 */ /* 0x0203e80000000800 */
[----:B------:R1:W-:Y:S04]  /*03d0*/  STS [R20+0x48], R21 ;  /* 0x0000481514007388 */ /* 0x0003e80000000800 */
[----:B------:R1:W-:Y:S02]  /*03e0*/  @!P0 STS [R20+0x4c8], R25 ;  /* 0x0004c81914008388 */ /* 0x0003e40000000800 */
.L_x_15:
[----:B------:R-:W-:Y:S05]  /*03f0*/  BSYNC.RECONVERGENT B0 ;  /* 0x0000000000007941 */ /* 0x000fea0003800200 */
.L_x_14:
[----:B------:R-:W-:Y:S01]  /*0400*/  BAR.SYNC.DEFER_BLOCKING 0x0 ;  /* 0x0000000000007b1d */ /* 0x000fe20000010000 */
[----:B------:R-:W-:Y:S01]  /*0410*/  ISETP.GE.AND P0, PT, R17, 0x1, PT ;  /* 0x000000011100780c */ /* 0x000fe20003f06270 */
[----:B------:R-:W-:-:S12]  /*0420*/  HFMA2 R2, -RZ, RZ, 0, 0 ;  /* 0x00000000ff027431 */ /* 0x000fd800000001ff */
[----:B------:R-:W-:Y:S05]  /*0430*/  @!P0 BRA `(.L_x_16) ;  /* 0x0000000400048947 */ /* 0x000fea0003800000 */
[----:B01----:R-:W-:Y:S01]  /*0440*/  LOP3.LUT R20, R17, 0x7, RZ, 0xc0, !PT ;  /* 0x0000000711147812 */ /* 0x003fe200078ec0ff */
[----:B------:R-:W-:Y:S01]  /*0450*/  IMAD R4, R13, -0x4c, R18 ;  /* 0xffffffb40d047824 */ /* 0x000fe200078e0212 */
[C---:B------:R-:W-:Y:S01]  /*0460*/  LOP3.LUT R3, R17.reuse, 0x7ffffff8, RZ, 0xc0, !PT ;  /* 0x7ffffff811037812 */ /* 0x040fe200078ec0ff */
[----:B------:R-:W-:Y:S01]  /*0470*/  UMOV UR4, URZ ;  /* 0x000000ff00047c82 */ /* 0x000fe20008000000 */
[----:B------:R-:W-:Y:S01]  /*0480*/  LOP3.LUT R17, R17, 0x3, RZ, 0xc0, !PT ;  /* 0x0000000311117812 */ /* 0x000fe200078ec0ff */
[----:B------:R-:W-:Y:S01]  /*0490*/  VIADD R2, R20, 0xffffffff ;  /* 0xffffffff14027836 */ /* 0x000fe20000000000 */
[----:B------:R-:W-:Y:S01]  /*04a0*/  IADD3 R4, PT, PT, R4, 0x68, R19 ;  /* 0x0000006804047810 */ /* 0x000fe20007ffe013 */
[----:B------:R-:W-:-:S03]  /*04b0*/  IMAD.MOV R5, RZ, RZ, -R3 ;  /* 0x000000ffff057224 */ /* 0x000fc600078e0a03 */
[----:B------:R-:W-:Y:S01]  /*04c0*/  ISETP.GE.U32.AND P0, PT, R2, 0x3, PT ;  /* 0x000000030200780c */ /* 0x000fe20003f06070 */
[----:B------:R-:W-:-:S12]  /*04d0*/  IMAD.MOV.U32 R2, RZ, RZ, RZ ;  /* 0x000000ffff027224 */ /* 0x000fd800078e00ff */
.L_x_21:
[----:B------:R-:W0:Y:S01]  /*04e0*/  LDC R24, c[0x0][0x398] ;  /* 0x0000e600ff187b82 */ /* 0x000e220000000800 */
[----:B------:R-:W-:Y:S02]  /*04f0*/  MOV R6, RZ ;  /* 0x000000ff00067202 */ /* 0x000fe40000000f00 */
[----:B0-----:R-:W-:-:S13]  /*0500*/  ISETP.GE.U32.AND P1, PT, R24, 0x8, PT ;  /* 0x000000081800780c */ /* 0x001fda0003f26070 */
[----:B------:R-:W-:Y:S05]  /*0510*/  @!P1 BRA `(.L_x_17) ;  /* 0x0000000000509947 */ /* 0x000fea0003800000 */
[----:B------:R-:W-:Y:S02]  /*0520*/  VIADD R7, R14, UR4 ;  /* 0x000000040e077c36 */ /* 0x000fe40008000000 */
[----:B------:R-:W-:Y:S02]  /*0530*/  IMAD.MOV.U32 R6, RZ, RZ, R5 ;  /* 0x000000ffff067224 */ /* 0x000fe400078e0005 */
[----:B------:R-:W-:-:S07]  /*0540*/  IMAD R7, R7, 0x48, R4 ;  /* 0x0000004807077824 */ /* 0x000fce00078e0204 */
.L_x_18:
[----:B------:R-:W-:Y:S01]  /*0550*/  LDS R9, [R7+-0x1c] ;  /* 0xffffe40007097984 */ /* 0x000fe20000000800 */
[----:B------:R-:W-:-:S03]  /*0560*/  VIADD R6, R6, 0x8 ;  /* 0x0000000806067836 */ /* 0x000fc60000000000 */
[----:B------:R-:W0:Y:S02]  /*0570*/  LDS R8, [R7+-0x18] ;  /* 0xffffe80007087984 */ /* 0x000e240000000800 */
[----:B------:R-:W-:Y:S02]  /*0580*/  ISETP.NE.AND P1, PT, R6, RZ, PT ;  /* 0x000000ff0600720c */ /* 0x000fe40003f25270 */
[----:B------:R-:W-:Y:S04]  /*0590*/  LDS R21, [R7+-0x14] ;  /* 0xffffec0007157984 */ /* 0x000fe80000000800 */
[----:B------:R-:W1:Y:S04]  /*05a0*/  LDS R18, [R7+-0x10] ;  /* 0xfffff00007127984 */ /* 0x000e680000000800 */
[----:B------:R-:W-:Y:S04]  /*05b0*/  LDS R23, [R7+-0xc] ;  /* 0xfffff40007177984 */ /* 0x000fe80000000800 */
[----:B------:R-:W2:Y:S04]  /*05c0*/  LDS R22, [R7+-0x8] ;  /* 0xfffff80007167984 */ /* 0x000ea80000000800 */
[----:B------:R-:W-:Y:S04]  /*05d0*/  LDS R25, [R7+-0x4] ;  /* 0xfffffc0007197984 */ /* 0x000fe80000000800 */
[----:B------:R3:W4:Y:S02]  /*05e0*/  LDS R26, [R7] ;  /* 0x00000000071a7984 */ /* 0x0007240000000800 */
[----:B---3--:R-:W-:-:S02]  /*05f0*/  IADD3 R7, PT, PT, R7, 0x20, RZ ;  /* 0x0000002007077810 */ /* 0x008fc40007ffe0ff */
[----:B0-----:R-:W-:-:S04]  /*0600*/  VIMNMX3 R8, R2, R9, R8, !PT ;  /* 0x000000090208720f */ /* 0x001fc80007800108 */
[----:B-1----:R-:W-:-:S04]  /*0610*/  VIMNMX3 R8, R8, R21, R18, !PT ;  /* 0x000000150808720f */ /* 0x002fc80007800112 */
[----:B--2---:R-:W-:-:S04]  /*0620*/  VIMNMX3 R8, R8, R23, R22, !PT ;  /* 0x000000170808720f */ /* 0x004fc80007800116 */
[----:B----4-:R-:W-:Y:S01]  /*0630*/  VIMNMX3 R2, R8, R25, R26, !PT ;  /* 0x000000190802720f */ /* 0x010fe2000780011a */
[----:B------:R-:W-:Y:S06]  /*0640*/  @P1 BRA `(.L_x_18) ;  /* 0xfffffffc00c01947 */ /* 0x000fec000383ffff */
[----:B------:R-:W-:-:S07]  /*0650*/  IMAD.MOV.U32 R6, RZ, RZ, R3 ;  /* 0x000000ffff067224 */ /* 0x000fce00078e0003 */
.L_x_17:
[----:B------:R-:W-:-:S13]  /*0660*/  ISETP.NE.AND P1, PT, R20, RZ, PT ;  /* 0x000000ff1400720c */ /* 0x000fda0003f25270 */
[----:B------:R-:W-:Y:S05]  /*0670*/  @!P1 BRA `(.L_x_19) ;  /* 0x0000000000689947 */ /* 0x000fea0003800000 */
[----:B------:R-:W-:Y:S02]  /*0680*/  IADD3 R8, PT, PT, R14, UR4, -R13 ;  /* 0x000000040e087c10 */ /* 0x000fe4000fffe80d */
[----:B------:R-:W-:-:S03]  /*0690*/  ISETP.NE.AND P1, PT, R17, RZ, PT ;  /* 0x000000ff1100720c */ /* 0x000fc60003f25270 */
[----:B------:R-:W-:Y:S01]  /*06a0*/  IMAD R22, R8, 0x48, R19 ;  /* 0x0000004808167824 */ /* 0x000fe200078e0213 */
[----:B------:R-:W-:Y:S09]  /*06b0*/  @!P0 BRA `(.L_x_20) ;  /* 0x0000000000248947 */ /* 0x000ff20003800000 */
[C---:B------:R-:W-:Y:S02]  /*06c0*/  IADD3 R7, PT, PT, R6.reuse, R16, -R13 ;  /* 0x0000001006077210 */ /* 0x040fe40007ffe80d */
[----:B------:R-:W-:-:S03]  /*06d0*/  IADD3 R6, PT, PT, R6, 0x4, RZ ;  /* 0x0000000406067810 */ /* 0x000fc60007ffe0ff */
[----:B------:R-:W-:-:S05]  /*06e0*/  IMAD R21, R7, 0x4, R22 ;  /* 0x0000000407157824 */ /* 0x000fca00078e0216 */
[----:B------:R-:W-:Y:S04]  /*06f0*/  LDS R7, [R21+0x4c] ;  /* 0x00004c0015077984 */ /* 0x000fe80000000800 */
[----:B------:R-:W0:Y:S04]  /*0700*/  LDS R8, [R21+0x50] ;  /* 0x0000500015087984 */ /* 0x000e280000000800 */
[----:B------:R-:W-:Y:S04]  /*0710*/  LDS R9, [R21+0x54] ;  /* 0x0000540015097984 */ /* 0x000fe80000000800 */
[----:B------:R-:W1:Y:S01]  /*0720*/  LDS R18, [R21+0x58] ;  /* 0x0000580015127984 */ /* 0x000e620000000800 */
[----:B0-----:R-:W-:-:S04]  /*0730*/  VIMNMX3 R2, R2, R7, R8, !PT ;  /* 0x000000070202720f */ /* 0x001fc80007800108 */
[----:B-1----:R-:W-:-:S07]  /*0740*/  VIMNMX3 R2, R2, R9, R18, !PT ;  /* 0x000000090202720f */ /* 0x002fce0007800112 */
.L_x_20:
[----:B------:R-:W-:Y:S05]  /*0750*/  @!P1 BRA `(.L_x_19) ;  /* 0x0000000000309947 */ /* 0x000fea0003800000 */
[----:B------:R-:W-:Y:S02]  /*0760*/  ISETP.NE.AND P1, PT, R17, 0x1, PT ;  /* 0x000000011100780c */ /* 0x000fe40003f25270 */
[----:B------:R-:W-:-:S11]  /*0770*/  LOP3.LUT P2, RZ, R24, 0x1, RZ, 0xc0, !PT ;  /* 0x0000000118ff7812 */ /* 0x000fd6000784c0ff */
[C---:B------:R-:W-:Y:S01]  /*0780*/  @P1 IADD3 R7, PT, PT, R6.reuse, R16, -R13 ;  /* 0x0000001006071210 */ /* 0x040fe20007ffe80d */
[----:B------:R-:W-:-:S04]  /*0790*/  @P1 VIADD R6, R6, 0x2 ;  /* 0x0000000206061836 */ /* 0x000fc80000000000 */
[----:B------:R-:W-:Y:S01]  /*07a0*/  @P1 IMAD R8, R7, 0x4, R22 ;  /* 0x0000000407081824 */ /* 0x000fe200078e0216 */
[----:B------:R-:W-:-:S04]  /*07b0*/  @P2 IADD3 R6, PT, PT, R6, R16, -R13 ;  /* 0x0000001006062210 */ /* 0x000fc80007ffe80d */
[----:B------:R-:W-:Y:S01]  /*07c0*/  @P2 LEA R6, R6, R22, 0x2 ;  /* 0x0000001606062211 */ /* 0x000fe200078e10ff */
[----:B------:R-:W-:Y:S04]  /*07d0*/  @P1 LDS R9, [R8+0x4c] ;  /* 0x00004c0008091984 */ /* 0x000fe80000000800 */
[----:B------:R-:W0:Y:S04]  /*07e0*/  @P1 LDS R18, [R8+0x50] ;  /* 0x0000500008121984 */ /* 0x000e280000000800 */
[----:B------:R-:W1:Y:S01]  /*07f0*/  @P2 LDS R7, [R6+0x4c] ;  /* 0x00004c0006072984 */ /* 0x000e620000000800 */
[----:B0-----:R-:W-:-:S04]  /*0800*/  @P1 VIMNMX3 R2, R2, R9, R18, !PT ;  /* 0x000000090202120f */ /* 0x001fc80007800112 */
[----:B-1----:R-:W-:-:S07]  /*0810*/  @P2 VIMNMX R2, PT, PT, R2, R7, !PT ;  /* 0x0000000702022248 */ /* 0x002fce0007fe0100 */
.L_x_19:
[----:B------:R-:W-:-:S06]  /*0820*/  UIADD3 UR4, UPT, UPT, UR4, 0x1, URZ ;  /* 0x0000000104047890 */ /* 0x000fcc000fffe0ff */
[----:B------:R-:W-:-:S13]  /*0830*/  ISETP.NE.AND P1, PT, R24, UR4, PT ;  /* 0x0000000418007c0c */ /* 0x000fda000bf25270 */
[----:B------:R-:W-:Y:S05]  /*0840*/  @P1 BRA `(.L_x_21) ;  /* 0xfffffffc00241947 */ /* 0x000fea000383ffff */
.L_x_16:
[----:B------:R-:W2:Y:S01]  /*0850*/  LDCU UR4, c[0x0][0x394] ;  /* 0x00007280ff0477ac */ /* 0x000ea20008000800 */
[----:B------:R-:W-:Y:S01]  /*0860*/  IMAD.IADD R13, R12, 0x1, -R13 ;  /* 0x000000010c0d7824 */ /* 0x000fe200078e0a0d */
[----:B--2---:R-:W-:-:S04]  /*0870*/  ISETP.GE.AND P0, PT, R11, UR4, PT ;  /* 0x000000040b007c0c */ /* 0x004fc8000bf06270 */
[----:B------:R-:W-:-:S13]  /*0880*/  ISETP.GE.OR P0, PT, R0, R13, P0 ;  /* 0x0000000d0000720c */ /* 0x000fda0000706670 */
[----:B------:R-:W-:Y:S05]  /*0890*/  @P0 EXIT ;  /* 0x000000000000094d */ /* 0x000fea0003800000 */
[----:B01----:R-:W0:Y:S01]  /*08a0*/  LDC.64 R4, c[0x0][0x380] ;  /* 0x0000e000ff047b82 */ /* 0x003e220000000a00 */
[----:B------:R-:W1:Y:S02]  /*08b0*/  LDCU UR4, c[0x0][0x390] ;  /* 0x00007200ff0477ac */ /* 0x000e640008000800 */
[----:B-1----:R-:W-:-:S04]  /*08c0*/  IMAD R15, R15, UR4, R10 ;  /* 0x000000040f0f7c24 */ /* 0x002fc8000f8e020a */
[----:B0-----:R-:W-:-:S05]  /*08d0*/  IMAD.WIDE R4, R15, 0x4, R4 ;  /* 0x000000040f047825 */ /* 0x001fca00078e0204 */
[----:B------:R-:W-:Y:S01]  /*08e0*/  STG.E desc[UR6][R4.64], R2 ;  /* 0x0000000204007986 */ /* 0x000fe2000c101906 */
[----:B------:R-:W-:Y:S05]  /*08f0*/  EXIT ;  /* 0x000000000000794d */ /* 0x000fea0003800000 */
.L_x_22:
        /* <DEDUP_REMOVED lines=16> */
.L_x_57:


//--------------------- .text._Z11dilationImgPiS_iii --------------------------
	.section	.text._Z11dilationImgPiS_iii,"ax",@progbits
	.align	128
        .global         _Z11dilationImgPiS_iii
        .type           _Z11dilationImgPiS_iii,@function
        .size           _Z11dilationImgPiS_iii,(.L_x_58 - _Z11dilationImgPiS_iii)
        .other          _Z11dilationImgPiS_iii,@"STO_CUDA_ENTRY STV_DEFAULT"
_Z11dilationImgPiS_iii:
.text._Z11dilationImgPiS_iii:
[----:B------:R-:W-:Y:S08]  /*0000*/  LDC R1, c[0x0][0x37c] ;  /* 0x0000df00ff017b82 */ /* 0x000ff00000000800 */
[----:B------:R-:W0:Y:S01]  /*0010*/  LDC R8, c[0x0][0x398] ;  /* 0x0000e600ff087b82 */ /* 0x000e220000000800 */
[----:B------:R-:W1:Y:S01]  /*0020*/  S2R R3, SR_TID.X ;  /* 0x0000000000037919 */ /* 0x000e620000002100 */
[----:B------:R-:W2:Y:S01]  /*0030*/  LDCU.64 UR6, c[0x0][0x358] ;  /* 0x00006b00ff0677ac */ /* 0x000ea20008000a00 */
[----:B------:R-:W3:Y:S05]  /*0040*/  S2R R6, SR_TID.Y ;  /* 0x0000000000067919 */ /* 0x000eea0000002200 */
[----:B------:R-:W1:Y:S08]  /*0050*/  S2UR UR4, SR_CTAID.X ;  /* 0x00000000000479c3 */ /* 0x000e700000002500 */
[----:B------:R-:W1:Y:S08]  /*0060*/  LDC R2, c[0x0][0x360] ;  /* 0x0000d800ff027b82 */ /* 0x000e700000000800 */
[----:B------:R-:W3:Y:S01]  /*0070*/  S2UR UR5, SR_CTAID.Y ;  /* 0x00000000000579c3 */ /* 0x000ee20000002600 */
[C---:B0-----:R-:W-:Y:S01]  /*0080*/  ISETP.GE.AND P0, PT, R8.reuse, 0x1, PT ;  /* 0x000000010800780c */ /* 0x041fe20003f06270 */
[----:B------:R-:W-:-:S05]  /*0090*/  VIADD R0, R8, 0xffffffff ;  /* 0xffffffff08007836 */ /* 0x000fca0000000000 */
[----:B------:R-:W-:Y:S01]  /*00a0*/  LEA.HI R4, R0, R0, RZ, 0x1 ;  /* 0x0000000000047211 */ /* 0x000fe200078f08ff */
[----:B------:R-:W3:Y:S01]  /*00b0*/  LDC R5, c[0x0][0x364] ;  /* 0x0000d900ff057b82 */ /* 0x000ee20000000800 */
[----:B------:R-:W-:Y:S02]  /*00c0*/  IMAD.MOV.U32 R0, RZ, RZ, RZ ;  /* 0x000000ffff007224 */ /* 0x000fe400078e00ff */
[----:B------:R-:W-:Y:S01]  /*00d0*/  SHF.R.S32.HI R4, RZ, 0x1, R4 ;  /* 0x00000001ff047819 */ /* 0x000fe20000011404 */
[----:B-1----:R-:W-:Y:S02]  /*00e0*/  IMAD R2, R2, UR4, R3 ;  /* 0x0000000402027c24 */ /* 0x002fe4000f8e0203 */
[----:B---3--:R-:W-:Y:S01]  /*00f0*/  IMAD R3, R5, UR5, R6 ;  /* 0x0000000505037c24 */ /* 0x008fe2000f8e0206 */
[----:B--2---:R-:W-:Y:S06]  /*0100*/  @!P0 BRA `(.L_x_23) ;  /* 0x0000000c008c8947 */ /* 0x004fec0003800000 */
[----:B------:R-:W0:Y:S01]  /*0110*/  LDC.64 R10, c[0x0][0x390] ;  /* 0x0000e400ff0a7b82 */ /* 0x000e220000000a00 */
[C---:B------:R-:W-:Y:S01]  /*0120*/  IADD3 R6, PT, PT, R4.reuse, R3, RZ ;  /* 0x0000000304067210 */ /* 0x040fe20007ffe0ff */
[----:B------:R-:W-:Y:S01]  /*0130*/  IMAD.IADD R0, R4, 0x1, R2 ;  /* 0x0000000104007824 */ /* 0x000fe200078e0202 */
[----:B------:R-:W-:Y:S01]  /*0140*/  LOP3.LUT R5, R8, 0x3, RZ, 0xc0, !PT ;  /* 0x0000000308057812 */ /* 0x000fe200078ec0ff */
[C---:B------:R-:W-:Y:S01]  /*0150*/  VIADD R12, R3.reuse, 0x3 ;  /* 0x00000003030c7836 */ /* 0x040fe20000000000 */
[----:B------:R-:W-:Y:S01]  /*0160*/  UMOV UR4, URZ ;  /* 0x000000ff00047c82 */ /* 0x000fe20008000000 */
[----:B------:R-:W-:Y:S02]  /*0170*/  VIADD R9, R3, 0x2 ;  /* 0x0000000203097836 */ /* 0x000fe40000000000 */
[----:B0-----:R-:W-:Y:S01]  /*0180*/  IMAD.IADD R7, R4, 0x1, R10 ;  /* 0x0000000104077824 */ /* 0x001fe200078e020a */
[----:B------:R-:W-:Y:S02]  /*0190*/  ISETP.GE.AND P1, PT, R6, R11, PT ;  /* 0x0000000b0600720c */ /* 0x000fe40003f26270 */
[----:B------:R-:W-:-:S02]  /*01a0*/  LEA R11, R4, R10, 0x1 ;  /* 0x0000000a040b7211 */ /* 0x000fc400078e08ff */
[----:B------:R-:W-:Y:S01]  /*01b0*/  ISETP.GE.OR P1, PT, R0, R7, P1 ;  /* 0x000000070000720c */ /* 0x000fe20000f26670 */
[----:B------:R-:W-:Y:S01]  /*01c0*/  IMAD.IADD R7, R4, 0x1, R7 ;  /* 0x0000000104077824 */ /* 0x000fe200078e0207 */
[----:B------:R-:W-:Y:S01]  /*01d0*/  LOP3.LUT R6, R8, 0x7ffffffc, RZ, 0xc0, !PT ;  /* 0x7ffffffc08067812 */ /* 0x000fe200078ec0ff */
[----:B------:R-:W-:Y:S01]  /*01e0*/  IMAD.MOV.U32 R0, RZ, RZ, RZ ;  /* 0x000000ffff007224 */ /* 0x000fe200078e00ff */
[C---:B------:R-:W-:Y:S01]  /*01f0*/  IADD3 R8, PT, PT, R3.reuse, 0x1, RZ ;  /* 0x0000000103087810 */ /* 0x040fe20007ffe0ff */
[----:B------:R-:W-:Y:S01]  /*0200*/  IMAD R15, R3, R7, R7 ;  /* 0x00000007030f7224 */ /* 0x000fe200078e0207 */
[----:B------:R-:W-:Y:S01]  /*0210*/  ISETP.EQ.OR P2, PT, R5, 0x2, P1 ;  /* 0x000000020500780c */ /* 0x000fe20000f42670 */
[----:B------:R-:W-:Y:S01]  /*0220*/  IMAD.SHL.U32 R11, R11, 0x4, RZ ;  /* 0x000000040b0b7824 */ /* 0x000fe200078e00ff */
[----:B------:R-:W-:Y:S01]  /*0230*/  IADD3 R10, PT, PT, -R6, RZ, RZ ;  /* 0x000000ff060a7210 */ /* 0x000fe20007ffe1ff */
[C-C-:B------:R-:W-:Y:S02]  /*0240*/  IMAD R12, R7.reuse, R12, R2.reuse ;  /* 0x0000000c070c7224 */ /* 0x140fe400078e0202 */
[----:B------:R-:W-:-:S02]  /*0250*/  IMAD R13, R7, R9, R2 ;  /* 0x00000009070d7224 */ /* 0x000fc400078e0202 */
[----:B------:R-:W-:-:S07]  /*0260*/  IMAD.IADD R16, R2, 0x1, R15 ;  /* 0x0000000102107824 */ /* 0x000fce00078e020f */
.L_x_32:
[----:B------:R-:W0:Y:S01]  /*0270*/  LDCU UR5, c[0x0][0x398] ;  /* 0x00007300ff0577ac */ /* 0x000e220008000800 */
[----:B------:R-:W-:Y:S01]  /*0280*/  IADD3 R17, PT, PT, R2, UR4, RZ ;  /* 0x0000000402117c10 */ /* 0x000fe2000fffe0ff */
[----:B------:R-:W-:Y:S01]  /*0290*/  IMAD.MOV.U32 R20, RZ, RZ, RZ ;  /* 0x000000ffff147224 */ /* 0x000fe200078e00ff */
[----:B0-----:R-:W-:-:S09]  /*02a0*/  UISETP.GE.U32.AND UP0, UPT, UR5, 0x4, UPT ;  /* 0x000000040500788c */ /* 0x001fd2000bf06070 */
[----:B------:R-:W-:Y:S05]  /*02b0*/  BRA.U !UP0, `(.L_x_24) ;  /* 0x0000000908ac7547 */ /* 0x000fea000b800000 */
[----:B------:R-:W-:Y:S01]  /*02c0*/  IMAD.MOV R14, RZ, RZ, -R6 ;  /* 0x000000ffff0e7224 */ /* 0x000fe200078e0a06 */
[----:B------:R-:W-:Y:S01]  /*02d0*/  IADD3 R21, PT, PT, R12, UR4, RZ ;  /* 0x000000040c157c10 */ /* 0x000fe2000fffe0ff */
[----:B------:R-:W-:Y:S01]  /*02e0*/  IMAD R22, R3, R7, R2 ;  /* 0x0000000703167224 */ /* 0x000fe200078e0202 */
[----:B------:R-:W-:Y:S01]  /*02f0*/  MOV R18, R10 ;  /* 0x0000000a00127202 */ /* 0x000fe20000000f00 */
[----:B------:R-:W-:Y:S01]  /*0300*/  VIADD R19, R13, UR4 ;  /* 0x000000040d137c36 */ /* 0x000fe20008000000 */
[----:B------:R-:W-:Y:S01]  /*0310*/  ISETP.GE.AND P0, PT, R14, RZ, PT ;  /* 0x000000ff0e00720c */ /* 0x000fe20003f06270 */
[----:B------:R-:W-:Y:S02]  /*0320*/  VIADD R27, R16, UR4 ;  /* 0x00000004101b7c36 */ /* 0x000fe40008000000 */
[----:B------:R-:W-:-:S10]  /*0330*/  VIADD R22, R22, UR4 ;  /* 0x0000000416167c36 */ /* 0x000fd40008000000 */
[----:B------:R-:W-:Y:S05]  /*0340*/  @P0 BRA `(.L_x_25) ;  /* 0x0000000800280947 */ /* 0x000fea0003800000 */
[----:B------:R-:W-:Y:S02]  /*0350*/  IADD3 R14, PT, PT, -R18, RZ, RZ ;  /* 0x000000ff120e7210 */ /* 0x000fe40007ffe1ff */
[----:B------:R-:W-:Y:S02]  /*0360*/  PLOP3.LUT P0, PT, PT, PT, PT, 0x80, 0x8 ;  /* 0x000000000008781c */ /* 0x000fe40003f0f070 */
[----:B------:R-:W-:-:S13]  /*0370*/  ISETP.GT.AND P3, PT, R14, 0xc, PT ;  /* 0x0000000c0e00780c */ /* 0x000fda0003f64270 */
[----:B------:R-:W-:Y:S05]  /*0380*/  @!P3 BRA `(.L_x_26) ;  /* 0x000000040054b947 */ /* 0x000fea0003800000 */
[----:B------:R-:W-:-:S13]  /*0390*/  PLOP3.LUT P0, PT, PT, PT, PT, 0x8, 0x80 ;  /* 0x000000000080781c */ /* 0x000fda0003f0e170 */
.L_x_27:
[----:B------:R-:W0:Y:S08]  /*03a0*/  @!P1 LDC.64 R14, c[0x0][0x388] ;  /* 0x0000e200ff0e9b82 */ /* 0x000e300000000a00 */
[----:B------:R-:W1:Y:S01]  /*03b0*/  @!P1 LDC.64 R28, c[0x0][0x388] ;  /* 0x0000e200ff1c9b82 */ /* 0x000e620000000a00 */
[----:B0-----:R-:W-:-:S05]  /*03c0*/  @!P1 IMAD.WIDE R14, R22, 0x4, R14 ;  /* 0x00000004160e9825 */ /* 0x001fca00078e020e */
[----:B------:R0:W2:Y:S02]  /*03d0*/  @!P1 LDG.E R26, desc[UR6][R14.64] ;  /* 0x000000060e1a9981 */ /* 0x0000a4000c1e1900 */
[----:B0-----:R-:W0:Y:S02]  /*03e0*/  @!P1 LDC.64 R14, c[0x0][0x388] ;  /* 0x0000e200ff0e9b82 */ /* 0x001e240000000a00 */
[----:B0-----:R-:W-:-:S05]  /*03f0*/  @!P1 IMAD.WIDE R14, R27, 0x4, R14 ;  /* 0x000000041b0e9825 */ /* 0x001fca00078e020e */
[----:B------:R0:W3:Y:S01]  /*0400*/  @!P1 LDG.E R25, desc[UR6][R14.64] ;  /* 0x000000060e199981 */ /* 0x0000e2000c1e1900 */
[----:B-1----:R-:W-:-:S05]  /*0410*/  @!P1 IMAD.WIDE R28, R19, 0x4, R28 ;  /* 0x00000004131c9825 */ /* 0x002fca00078e021c */
[----:B------:R1:W4:Y:S01]  /*0420*/  @!P1 LDG.E R20, desc[UR6][R28.64] ;  /* 0x000000061c149981 */ /* 0x000322000c1e1900 */
[----:B0-----:R-:W0:Y:S01]  /*0430*/  @!P1 LDC.64 R14, c[0x0][0x388] ;  /* 0x0000e200ff0e9b82 */ /* 0x001e220000000a00 */
[C---:B------:R-:W-:Y:S01]  /*0440*/  IMAD.IADD R22, R11.reuse, 0x1, R22 ;  /* 0x000000010b167824 */ /* 0x040fe200078e0216 */
[C---:B------:R-:W-:Y:S01]  /*0450*/  IADD3 R27, PT, PT, R11.reuse, R27, RZ ;  /* 0x0000001b0b1b7210 */ /* 0x040fe20007ffe0ff */
[----:B------:R-:W-:-:S05]  /*0460*/  IMAD.IADD R19, R11, 0x1, R19 ;  /* 0x000000010b137824 */ /* 0x000fca00078e0213 */
[----:B-1----:R-:W1:Y:S01]  /*0470*/  @!P1 LDC.64 R28, c[0x0][0x388] ;  /* 0x0000e200ff1c9b82 */ /* 0x002e620000000a00 */
[----:B0-----:R-:W-:-:S05]  /*0480*/  @!P1 IMAD.WIDE R14, R21, 0x4, R14 ;  /* 0x00000004150e9825 */ /* 0x001fca00078e020e */
[----:B------:R0:W5:Y:S02]  /*0490*/  @!P1 LDG.E R24, desc[UR6][R14.64] ;  /* 0x000000060e189981 */ /* 0x000164000c1e1900 */
[----:B0-----:R-:W0:Y:S02]  /*04a0*/  @!P1 LDC.64 R14, c[0x0][0x388] ;  /* 0x0000e200ff0e9b82 */ /* 0x001e240000000a00 */
[----:B0-----:R-:W-:-:S05]  /*04b0*/  @!P1 IMAD.WIDE R14, R22, 0x4, R14 ;  /* 0x00000004160e9825 */ /* 0x001fca00078e020e */
[----:B------:R0:W5:Y:S02]  /*04c0*/  @!P1 LDG.E R23, desc[UR6][R14.64] ;  /* 0x000000060e179981 */ /* 0x000164000c1e1900 */
[----:B0-----:R-:W0:Y:S02]  /*04d0*/  @!P1 LDC.64 R14, c[0x0][0x388] ;  /* 0x0000e200ff0e9b82 */ /* 0x001e240000000a00 */
[----:B0-----:R-:W-:Y:S01]  /*04e0*/  @!P1 IMAD.WIDE R14, R27, 0x4, R14 ;  /* 0x000000041b0e9825 */ /* 0x001fe200078e020e */
[----:B--2---:R-:W-:-:S04]  /*04f0*/  @!P1 VIMNMX R0, PT, PT, R0, R26, !PT ;  /* 0x0000001a00009248 */ /* 0x004fc80007fe0100 */
[----:B------:R0:W2:Y:S02]  /*0500*/  @!P1 LDG.E R26, desc[UR6][R14.64] ;  /* 0x000000060e1a9981 */ /* 0x0000a4000c1e1900 */
[----:B0-----:R-:W0:Y:S02]  /*0510*/  @!P1 LDC.64 R14, c[0x0][0x388] ;  /* 0x0000e200ff0e9b82 */ /* 0x001e240000000a00 */
[----:B0-----:R-:W-:Y:S01]  /*0520*/  @!P1 IMAD.WIDE R14, R19, 0x4, R14 ;  /* 0x00000004130e9825 */ /* 0x001fe200078e020e */
[----:B---3--:R-:W-:-:S04]  /*0530*/  @!P1 VIMNMX R0, PT, PT, R0, R25, !PT ;  /* 0x0000001900009248 */ /* 0x008fc80007fe0100 */
[----:B----4-:R-:W-:Y:S02]  /*0540*/  @!P1 VIMNMX R0, PT, PT, R0, R20, !PT ;  /* 0x0000001400009248 */ /* 0x010fe40007fe0100 */
[----:B------:R0:W3:Y:S02]  /*0550*/  @!P1 LDG.E R20, desc[UR6][R14.64] ;  /* 0x000000060e149981 */ /* 0x0000e4000c1e1900 */
[----:B0-----:R-:W0:Y:S01]  /*0560*/  @!P1 LDC.64 R14, c[0x0][0x388] ;  /* 0x0000e200ff0e9b82 */ /* 0x001e220000000a00 */
[----:B------:R-:W-:Y:S02]  /*0570*/  IADD3 R21, PT, PT, R11, R21, RZ ;  /* 0x000000150b157210 */ /* 0x000fe40007ffe0ff */
[----:B-----5:R-:W-:-:S05]  /*0580*/  @!P1 VIMNMX R0, PT, PT, R0, R24, !PT ;  /* 0x0000001800009248 */ /* 0x020fca0007fe0100 */
[----:B------:R-:W4:Y:S01]  /*0590*/  @!P1 LDC.64 R24, c[0x0][0x388] ;  /* 0x0000e200ff189b82 */ /* 0x000f220000000a00 */
[----:B0-----:R-:W-:-:S04]  /*05a0*/  @!P1 IMAD.WIDE R14, R21, 0x4, R14 ;  /* 0x00000004150e9825 */ /* 0x001fc800078e020e */
[----:B------:R-:W-:Y:S01]  /*05b0*/  IMAD.IADD R22, R11, 0x1, R22 ;  /* 0x000000010b167824 */ /* 0x000fe200078e0216 */
[----:B------:R-:W-:Y:S02]  /*05c0*/  @!P1 VIMNMX R0, PT, PT, R0, R23, !PT ;  /* 0x0000001700009248 */ /* 0x000fe40007fe0100 */
[----:B------:R0:W5:Y:S02]  /*05d0*/  @!P1 LDG.E R23, desc[UR6][R14.64] ;  /* 0x000000060e179981 */ /* 0x000164000c1e1900 */
[----:B0-----:R-:W0:Y:S01]  /*05e0*/  @!P1 LDC.64 R14, c[0x0][0x388] ;  /* 0x0000e200ff0e9b82 */ /* 0x001e220000000a00 */
[----:B----4-:R-:W-:-:S06]  /*05f0*/  @!P1 IMAD.WIDE R24, R22, 0x4, R24 ;  /* 0x0000000416189825 */ /* 0x010fcc00078e0218 */
[----:B------:R4:W5:Y:S02]  /*0600*/  @!P1 LDG.E R24, desc[UR6][R24.64] ;  /* 0x0000000618189981 */ /* 0x000964000c1e1900 */
[----:B----4-:R-:W-:-:S05]  /*0610*/  IADD3 R25, PT, PT, R11, R27, RZ ;  /* 0x0000001b0b197210 */ /* 0x010fca0007ffe0ff */
[----:B0-----:R-:W-:-:S04]  /*0620*/  @!P1 IMAD.WIDE R14, R25, 0x4, R14 ;  /* 0x00000004190e9825 */ /* 0x001fc800078e020e */
[----:B------:R-:W-:Y:S01]  /*0630*/  IMAD.IADD R19, R11, 0x1, R19 ;  /* 0x000000010b137824 */ /* 0x000fe200078e0213 */
[----:B--2---:R-:W-:Y:S02]  /*0640*/  @!P1 VIMNMX R0, PT, PT, R0, R26, !PT ;  /* 0x0000001a00009248 */ /* 0x004fe40007fe0100 */
[----:B------:R0:W2:Y:S02]  /*0650*/  @!P1 LDG.E R26, desc[UR6][R14.64] ;  /* 0x000000060e1a9981 */ /* 0x0000a4000c1e1900 */
[----:B0-----:R-:W0:Y:S02]  /*0660*/  @!P1 LDC.64 R14, c[0x0][0x388] ;  /* 0x0000e200ff0e9b82 */ /* 0x001e240000000a00 */
[----:B0-----:R-:W-:-:S05]  /*0670*/  @!P1 IMAD.WIDE R14, R19, 0x4, R14 ;  /* 0x00000004130e9825 */ /* 0x001fca00078e020e */
[----:B------:R0:W4:Y:S02]  /*0680*/  @!P1 LDG.E R27, desc[UR6][R14.64] ;  /* 0x000000060e1b9981 */ /* 0x000124000c1e1900 */
[----:B0-----:R-:W0:Y:S01]  /*0690*/  @!P1 LDC.64 R14, c[0x0][0x388] ;  /* 0x0000e200ff0e9b82 */ /* 0x001e220000000a00 */
[----:B------:R-:W-:Y:S01]  /*06a0*/  IMAD.IADD R22, R11, 0x1, R22 ;  /* 0x000000010b167824 */ /* 0x000fe200078e0216 */
[----:B---3--:R-:W-:-:S03]  /*06b0*/  @!P1 VIMNMX R0, PT, PT, R0, R20, !PT ;  /* 0x0000001400009248 */ /* 0x008fc60007fe0100 */
[----:B0-----:R-:W-:-:S04]  /*06c0*/  @!P1 IMAD.WIDE R14, R22, 0x4, R14 ;  /* 0x00000004160e9825 */ /* 0x001fc800078e020e */
[C---:B------:R-:W-:Y:S01]  /*06d0*/  IMAD.IADD R19, R11.reuse, 0x1, R19 ;  /* 0x000000010b137824 */ /* 0x040fe200078e0213 */
[----:B------:R-:W-:Y:S02]  /*06e0*/  IADD3 R21, PT, PT, R11, R21, RZ ;  /* 0x000000150b157210 */ /* 0x000fe40007ffe0ff */
[----:B-----5:R-:W-:Y:S02]  /*06f0*/  @!P1 VIMNMX R0, PT, PT, R0, R23, !PT ;  /* 0x0000001700009248 */ /* 0x020fe40007fe0100 */
[----:B------:R0:W3:Y:S02]  /*0700*/  @!P1 LDG.E R23, desc[UR6][R14.64] ;  /* 0x000000060e179981 */ /* 0x0000e4000c1e1900 */
[----:B0-----:R-:W0:Y:S01]  /*0710*/  @!P1 LDC.64 R14, c[0x0][0x388] ;  /* 0x0000e200ff0e9b82 */ /* 0x001e220000000a00 */
[----:B------:R-:W-:Y:S01]  /*0720*/  @!P1 VIMNMX R0, PT, PT, R0, R24, !PT ;  /* 0x0000001800009248 */ /* 0x000fe20007fe0100 */
[----:B-1----:R-:W-:Y:S01]  /*0730*/  @!P1 IMAD.WIDE R28, R21, 0x4, R28 ;  /* 0x00000004151c9825 */ /* 0x002fe200078e021c */
[----:B------:R-:W-:-:S04]  /*0740*/  IADD3 R25, PT, PT, R11, R25, RZ ;  /* 0x000000190b197210 */ /* 0x000fc80007ffe0ff */
[----:B------:R-:W5:Y:S01]  /*0750*/  @!P1 LDG.E R20, desc[UR6][R28.64] ;  /* 0x000000061c149981 */ /* 0x000f62000c1e1900 */
[----:B0-----:R-:W-:-:S05]  /*0760*/  @!P1 IMAD.WIDE R14, R19, 0x4, R14 ;  /* 0x00000004130e9825 */ /* 0x001fca00078e020e */
[----:B------:R0:W3:Y:S02]  /*0770*/  @!P1 LDG.E R24, desc[UR6][R14.64] ;  /* 0x000000060e189981 */ /* 0x0000e4000c1e1900 */
[----:B0-----:R-:W0:Y:S01]  /*0780*/  @!P1 LDC.64 R14, c[0x0][0x388] ;  /* 0x0000e200ff0e9b82 */ /* 0x001e220000000a00 */
[----:B------:R-:W-:-:S05]  /*0790*/  IADD3 R21, PT, PT, R11, R21, RZ ;  /* 0x000000150b157210 */ /* 0x000fca0007ffe0ff */
[----:B0-----:R-:W-:-:S05]  /*07a0*/  @!P1 IMAD.WIDE R14, R21, 0x4, R14 ;  /* 0x00000004150e9825 */ /* 0x001fca00078e020e */
[----:B------:R-:W3:Y:S01]  /*07b0*/  @!P1 LDG.E R29, desc[UR6][R14.64] ;  /* 0x000000060e1d9981 */ /* 0x000ee2000c1e1900 */
[----:B--2---:R-:W-:-:S04]  /*07c0*/  @!P1 VIMNMX R0, PT, PT, R0, R26, !PT ;  /* 0x0000001a00009248 */ /* 0x004fc80007fe0100 */
[----:B----4-:R-:W-:Y:S02]  /*07d0*/  @!P1 VIMNMX R0, PT, PT, R0, R27, !PT ;  /* 0x0000001b00009248 */ /* 0x010fe40007fe0100 */
[----:B------:R-:W0:Y:S02]  /*07e0*/  @!P1 LDC.64 R26, c[0x0][0x388] ;  /* 0x0000e200ff1a9b82 */ /* 0x000e240000000a00 */
[----:B0-----:R-:W-:-:S06]  /*07f0*/  @!P1 IMAD.WIDE R26, R25, 0x4, R26 ;  /* 0x00000004191a9825 */ /* 0x001fcc00078e021a */
[----:B------:R0:W2:Y:S01]  /*0800*/  @!P1 LDG.E R26, desc[UR6][R26.64] ;  /* 0x000000061a1a9981 */ /* 0x0000a2000c1e1900 */
[----:B------:R-:W-:-:S05]  /*0810*/  VIADD R18, R18, 0x10 ;  /* 0x0000001012127836 */ /* 0x000fca0000000000 */
[----:B------:R-:W-:Y:S01]  /*0820*/  ISETP.GE.AND P3, PT, R18, -0xc, PT ;  /* 0xfffffff41200780c */ /* 0x000fe20003f66270 */
[C---:B------:R-:W-:Y:S01]  /*0830*/  IMAD.IADD R21, R11.reuse, 0x1, R21 ;  /* 0x000000010b157824 */ /* 0x040fe200078e0215 */
[C---:B------:R-:W-:Y:S01]  /*0840*/  IADD3 R22, PT, PT, R11.reuse, R22, RZ ;  /* 0x000000160b167210 */ /* 0x040fe20007ffe0ff */
[C---:B0-----:R-:W-:Y:S01]  /*0850*/  IMAD.IADD R27, R11.reuse, 0x1, R25 ;  /* 0x000000010b1b7824 */ /* 0x041fe200078e0219 */
[----:B------:R-:W-:Y:S02]  /*0860*/  IADD3 R19, PT, PT, R11, R19, RZ ;  /* 0x000000130b137210 */ /* 0x000fe40007ffe0ff */
[----:B-----5:R-:W-:-:S04]  /*0870*/  @!P1 VIMNMX R0, PT, PT, R0, R20, !PT ;  /* 0x0000001400009248 */ /* 0x020fc80007fe0100 */
[----:B---3--:R-:W-:-:S04]  /*0880*/  @!P1 VIMNMX R0, PT, PT, R0, R23, !PT ;  /* 0x0000001700009248 */ /* 0x008fc80007fe0100 */
[----:B--2---:R-:W-:-:S04]  /*0890*/  @!P1 VIMNMX R0, PT, PT, R0, R26, !PT ;  /* 0x0000001a00009248 */ /* 0x004fc80007fe0100 */
[----:B------:R-:W-:-:S04]  /*08a0*/  @!P1 VIMNMX R0, PT, PT, R0, R24, !PT ;  /* 0x0000001800009248 */ /* 0x000fc80007fe0100 */
[----:B------:R-:W-:Y:S01]  /*08b0*/  @!P1 VIMNMX R0, PT, PT, R0, R29, !PT ;  /* 0x0000001d00009248 */ /* 0x000fe20007fe0100 */
[----:B------:R-:W-:Y:S06]  /*08c0*/  @!P3 BRA `(.L_x_27) ;  /* 0xfffffff800b4b947 */ /* 0x000fec000383ffff */
[----:B------:R-:W-:-:S07]  /*08d0*/  MOV R20, R6 ;  /* 0x0000000600147202 */ /* 0x000fce0000000f00 */
.L_x_26:
[----:B------:R-:W-:-:S05]  /*08e0*/  IMAD.MOV R14, RZ, RZ, -R18 ;  /* 0x000000ffff0e7224 */ /* 0x000fca00078e0a12 */
[----:B------:R-:W-:-:S13]  /*08f0*/  ISETP.GT.AND P3, PT, R14, 0x4, PT ;  /* 0x000000040e00780c */ /* 0x000fda0003f64270 */
[----:B------:R-:W-:Y:S05]  /*0900*/  @!P3 BRA `(.L_x_28) ;  /* 0x0000000000b0b947 */ /* 0x000fea0003800000 */
[----:B------:R-:W0:Y:S08]  /*0910*/  @!P1 LDC.64 R14, c[0x0][0x388] ;  /* 0x0000e200ff0e9b82 */ /* 0x000e300000000a00 */
[----:B------:R-:W1:Y:S08]  /*0920*/  @!P1 LDC.64 R24, c[0x0][0x388] ;  /* 0x0000e200ff189b82 */ /* 0x000e700000000a00 */
[----:B------:R-:W2:Y:S01]  /*0930*/  @!P1 LDC.64 R28, c[0x0][0x388] ;  /* 0x0000e200ff1c9b82 */ /* 0x000ea20000000a00 */
[----:B0-----:R-:W-:-:S05]  /*0940*/  @!P1 IMAD.WIDE R14, R22, 0x4, R14 ;  /* 0x00000004160e9825 */ /* 0x001fca00078e020e */
[----:B------:R0:W3:Y:S01]  /*0950*/  @!P1 LDG.E R26, desc[UR6][R14.64] ;  /* 0x000000060e1a9981 */ /* 0x0000e2000c1e1900 */
[----:B-1----:R-:W-:-:S05]  /*0960*/  @!P1 IMAD.WIDE R24, R27, 0x4, R24 ;  /* 0x000000041b189825 */ /* 0x002fca00078e0218 */
[----:B------:R-:W4:Y:S01]  /*0970*/  @!P1 LDG.E R20, desc[UR6][R24.64] ;  /* 0x0000000618149981 */ /* 0x000f22000c1e1900 */
[----:B0-----:R-:W0:Y:S02]  /*0980*/  @!P1 LDC.64 R14, c[0x0][0x388] ;  /* 0x0000e200ff0e9b82 */ /* 0x001e240000000a00 */
[----:B0-----:R-:W-:-:S05]  /*0990*/  @!P1 IMAD.WIDE R14, R19, 0x4, R14 ;  /* 0x00000004130e9825 */ /* 0x001fca00078e020e */
[----:B------:R0:W5:Y:S02]  /*09a0*/  @!P1 LDG.E R23, desc[UR6][R14.64] ;  /* 0x000000060e179981 */ /* 0x000164000c1e1900 */
[----:B0-----:R-:W0:Y:S01]  /*09b0*/  @!P1 LDC.64 R14, c[0x0][0x388] ;  /* 0x0000e200ff0e9b82 */ /* 0x001e220000000a00 */
[----:B------:R-:W-:-:S05]  /*09c0*/  IADD3 R24, PT, PT, R11, R22, RZ ;  /* 0x000000160b187210 */ /* 0x000fca0007ffe0ff */
[----:B0-----:R-:W-:-:S05]  /*09d0*/  @!P1 IMAD.WIDE R14, R24, 0x4, R14 ;  /* 0x00000004180e9825 */ /* 0x001fca00078e020e */
[----:B------:R0:W5:Y:S02]  /*09e0*/  @!P1 LDG.E R25, desc[UR6][R14.64] ;  /* 0x000000060e199981 */ /* 0x000164000c1e1900 */
[----:B0-----:R-:W0:Y:S01]  /*09f0*/  @!P1 LDC.64 R14, c[0x0][0x388] ;  /* 0x0000e200ff0e9b82 */ /* 0x001e220000000a00 */
[----:B------:R-:W-:Y:S01]  /*0a00*/  IADD3 R19, PT, PT, R11, R19, RZ ;  /* 0x000000130b137210 */ /* 0x000fe20007ffe0ff */
[----:B--2---:R-:W-:-:S04]  /*0a10*/  @!P1 IMAD.WIDE R28, R21, 0x4, R28 ;  /* 0x00000004151c9825 */ /* 0x004fc800078e021c */
[----:B------:R-:W-:Y:S02]  /*0a20*/  IMAD.IADD R27, R11, 0x1, R27 ;  /* 0x000000010b1b7824 */ /* 0x000fe400078e021b */
[----:B0-----:R-:W-:-:S04]  /*0a30*/  @!P1 IMAD.WIDE R14, R19, 0x4, R14 ;  /* 0x00000004130e9825 */ /* 0x001fc800078e020e */
[----:B------:R-:W-:Y:S01]  /*0a40*/  IMAD.IADD R21, R11, 0x1, R21 ;  /* 0x000000010b157824 */ /* 0x000fe200078e0215 */
[----:B---3--:R-:W-:Y:S02]  /*0a50*/  @!P1 VIMNMX R0, PT, PT, R0, R26, !PT ;  /* 0x0000001a00009248 */ /* 0x008fe40007fe0100 */
[----:B------:R0:W2:Y:S02]  /*0a60*/  @!P1 LDG.E R26, desc[UR6][R14.64] ;  /* 0x000000060e1a9981 */ /* 0x0000a4000c1e1900 */
[----:B----4-:R-:W-:Y:S02]  /*0a70*/  @!P1 VIMNMX R0, PT, PT, R0, R20, !PT ;  /* 0x0000001400009248 */ /* 0x010fe40007fe0100 */
[----:B------:R-:W3:Y:S01]  /*0a80*/  @!P1 LDG.E R20, desc[UR6][R28.64] ;  /* 0x000000061c149981 */ /* 0x000ee2000c1e1900 */
[----:B0-----:R-:W0:Y:S01]  /*0a90*/  @!P1 LDC.64 R14, c[0x0][0x388] ;  /* 0x0000e200ff0e9b82 */ /* 0x001e220000000a00 */
[----:B-----5:R-:W-:-:S07]  /*0aa0*/  @!P1 VIMNMX R0, PT, PT, R0, R23, !PT ;  /* 0x0000001700009248 */ /* 0x020fce0007fe0100 */
[----:B------:R-:W1:Y:S01]  /*0ab0*/  @!P1 LDC.64 R22, c[0x0][0x388] ;  /* 0x0000e200ff169b82 */ /* 0x000e620000000a00 */
[----:B0-----:R-:W-:-:S05]  /*0ac0*/  @!P1 IMAD.WIDE R14, R21, 0x4, R14 ;  /* 0x00000004150e9825 */ /* 0x001fca00078e020e */
[----:B------:R-:W4:Y:S01]  /*0ad0*/  @!P1 LDG.E R29, desc[UR6][R14.64] ;  /* 0x000000060e1d9981 */ /* 0x000f22000c1e1900 */
[----:B-1----:R-:W-:-:S06]  /*0ae0*/  @!P1 IMAD.WIDE R22, R27, 0x4, R22 ;  /* 0x000000041b169825 */ /* 0x002fcc00078e0216 */
[----:B------:R-:W5:Y:S01]  /*0af0*/  @!P1 LDG.E R22, desc[UR6][R22.64] ;  /* 0x0000000616169981 */ /* 0x000f62000c1e1900 */
[----:B------:R-:W-:Y:S01]  /*0b00*/  IADD3 R18, PT, PT, R18, 0x4, RZ ;  /* 0x0000000412127810 */ /* 0x000fe20007ffe0ff */
[C---:B------:R-:W-:Y:S01]  /*0b10*/  IMAD.IADD R19, R11.reuse, 0x1, R19 ;  /* 0x000000010b137824 */ /* 0x040fe200078e0213 */
[----:B------:R-:W-:Y:S02]  /*0b20*/  PLOP3.LUT P0, PT, PT, PT, PT, 0x8, 0x80 ;  /* 0x000000000080781c */ /* 0x000fe40003f0e170 */
[----:B------:R-:W-:Y:S02]  /*0b30*/  IADD3 R18, PT, PT, R18, 0x4, RZ ;  /* 0x0000000412127810 */ /* 0x000fe40007ffe0ff */
[C---:B------:R-:W-:Y:S02]  /*0b40*/  IADD3 R27, PT, PT, R11.reuse, R27, RZ ;  /* 0x0000001b0b1b7210 */ /* 0x040fe40007ffe0ff */
[----:B------:R-:W-:Y:S02]  /*0b50*/  IADD3 R21, PT, PT, R11, R21, RZ ;  /* 0x000000150b157210 */ /* 0x000fe40007ffe0ff */
[----:B---3--:R-:W-:-:S04]  /*0b60*/  @!P1 VIMNMX R0, PT, PT, R0, R20, !PT ;  /* 0x0000001400009248 */ /* 0x008fc80007fe0100 */
[----:B------:R-:W-:Y:S01]  /*0b70*/  @!P1 VIMNMX R0, PT, PT, R0, R25, !PT ;  /* 0x0000001900009248 */ /* 0x000fe20007fe0100 */
[----:B------:R-:W-:-:S03]  /*0b80*/  IMAD.MOV.U32 R20, RZ, RZ, R6 ;  /* 0x000000ffff147224 */ /* 0x000fc600078e0006 */
[----:B-----5:R-:W-:-:S04]  /*0b90*/  @!P1 VIMNMX R0, PT, PT, R0, R22, !PT ;  /* 0x0000001600009248 */ /* 0x020fc80007fe0100 */
[----:B--2---:R-:W-:Y:S01]  /*0ba0*/  @!P1 VIMNMX R0, PT, PT, R0, R26, !PT ;  /* 0x0000001a00009248 */ /* 0x004fe20007fe0100 */
[----:B------:R-:W-:-:S03]  /*0bb0*/  IMAD.IADD R22, R11, 0x1, R24 ;  /* 0x000000010b167824 */ /* 0x000fc600078e0218 */
[----:B----4-:R-:W-:-:S07]  /*0bc0*/  @!P1 VIMNMX R0, PT, PT, R0, R29, !PT ;  /* 0x0000001d00009248 */ /* 0x010fce0007fe0100 */
.L_x_28:
[----:B------:R-:W-:-:S13]  /*0bd0*/  ISETP.NE.OR P0, PT, R18, RZ, P0 ;  /* 0x000000ff1200720c */ /* 0x000fda0000705670 */
[----:B------:R-:W-:Y:S05]  /*0be0*/  @!P0 BRA `(.L_x_24) ;  /* 0x0000000000608947 */ /* 0x000fea0003800000 */
.L_x_25:
[----:B------:R-:W0:Y:S08]  /*0bf0*/  @!P1 LDC.64 R14, c[0x0][0x388] ;  /* 0x0000e200ff0e9b82 */ /* 0x000e300000000a00 */
[----:B------:R-:W1:Y:S08]  /*0c00*/  @!P1 LDC.64 R28, c[0x0][0x388] ;  /* 0x0000e200ff1c9b82 */ /* 0x000e700000000a00 */
[----:B------:R-:W2:Y:S01]  /*0c10*/  @!P1 LDC.64 R24, c[0x0][0x388] ;  /* 0x0000e200ff189b82 */ /* 0x000ea20000000a00 */
[----:B0-----:R-:W-:-:S05]  /*0c20*/  @!P1 IMAD.WIDE R14, R27, 0x4, R14 ;  /* 0x000000041b0e9825 */ /* 0x001fca00078e020e */
[----:B------:R0:W3:Y:S01]  /*0c30*/  @!P1 LDG.E R23, desc[UR6][R14.64] ;  /* 0x000000060e179981 */ /* 0x0000e2000c1e1900 */
[----:B-1----:R-:W-:-:S05]  /*0c40*/  @!P1 IMAD.WIDE R28, R22, 0x4, R28 ;  /* 0x00000004161c9825 */ /* 0x002fca00078e021c */
[----:B------:R-:W4:Y:S01]  /*0c50*/  @!P1 LDG.E R20, desc[UR6][R28.64] ;  /* 0x000000061c149981 */ /* 0x000f22000c1e1900 */
[----:B0-----:R-:W0:Y:S01]  /*0c60*/  @!P1 LDC.64 R14, c[0x0][0x388] ;  /* 0x0000e200ff0e9b82 */ /* 0x001e220000000a00 */
[----:B--2---:R-:W-:-:S06]  /*0c70*/  @!P1 IMAD.WIDE R24, R19, 0x4, R24 ;  /* 0x0000000413189825 */ /* 0x004fcc00078e0218 */
[----:B------:R-:W2:Y:S01]  /*0c80*/  @!P1 LDG.E R25, desc[UR6][R24.64] ;  /* 0x0000000618199981 */ /* 0x000ea2000c1e1900 */
[----:B0-----:R-:W-:-:S05]  /*0c90*/  @!P1 IMAD.WIDE R14, R21, 0x4, R14 ;  /* 0x00000004150e9825 */ /* 0x001fca00078e020e */
[----:B------:R-:W5:Y:S01]  /*0ca0*/  @!P1 LDG.E R26, desc[UR6][R14.64] ;  /* 0x000000060e1a9981 */ /* 0x000f62000c1e1900 */
[----:B------:R-:W-:-:S05]  /*0cb0*/  VIADD R18, R18, 0x4 ;  /* 0x0000000412127836 */ /* 0x000fca0000000000 */
[----:B------:R-:W-:Y:S01]  /*0cc0*/  ISETP.NE.AND P0, PT, R18, RZ, PT ;  /* 0x000000ff1200720c */ /* 0x000fe20003f05270 */
[C---:B------:R-:W-:Y:S01]  /*0cd0*/  IMAD.IADD R27, R11.reuse, 0x1, R27 ;  /* 0x000000010b1b7824 */ /* 0x040fe200078e021b */
[C---:B------:R-:W-:Y:S01]  /*0ce0*/  IADD3 R22, PT, PT, R11.reuse, R22, RZ ;  /* 0x000000160b167210 */ /* 0x040fe20007ffe0ff */
[C---:B------:R-:W-:Y:S01]  /*0cf0*/  IMAD.IADD R21, R11.reuse, 0x1, R21 ;  /* 0x000000010b157824 */ /* 0x040fe200078e0215 */
[----:B------:R-:W-:Y:S02]  /*0d00*/  IADD3 R19, PT, PT, R11, R19, RZ ;  /* 0x000000130b137210 */ /* 0x000fe40007ffe0ff */
[----:B----4-:R-:W-:-:S04]  /*0d10*/  @!P1 VIMNMX R0, PT, PT, R0, R20, !PT ;  /* 0x0000001400009248 */ /* 0x010fc80007fe0100 */
[----:B---3--:R-:W-:-:S04]  /*0d20*/  @!P1 VIMNMX R0, PT, PT, R0, R23, !PT ;  /* 0x0000001700009248 */ /* 0x008fc80007fe0100 */
[----:B--2---:R-:W-:-:S04]  /*0d30*/  @!P1 VIMNMX R0, PT, PT, R0, R25, !PT ;  /* 0x0000001900009248 */ /* 0x004fc80007fe0100 */
[----:B-----5:R-:W-:Y:S01]  /*0d40*/  @!P1 VIMNMX R0, PT, PT, R0, R26, !PT ;  /* 0x0000001a00009248 */ /* 0x020fe20007fe0100 */
[----:B------:R-:W-:Y:S06]  /*0d50*/  @P0 BRA `(.L_x_25) ;  /* 0xfffffffc00a40947 */ /* 0x000fec000383ffff */
[----:B------:R-:W-:-:S07]  /*0d60*/  MOV R20, R6 ;  /* 0x0000000600147202 */ /* 0x000fce0000000f00 */
.L_x_24:
[----:B------:R-:W-:-:S13]  /*0d70*/  ISETP.NE.AND P0, PT, R5, RZ, PT ;  /* 0x000000ff0500720c */ /* 0x000fda0003f05270 */
[----:B------:R-:W-:Y:S05]  /*0d80*/  @!P0 BRA `(.L_x_29) ;  /* 0x00000000005c8947 */ /* 0x000fea0003800000 */
[----:B------:R-:W-:Y:S01]  /*0d90*/  BSSY.RECONVERGENT B0, `(.L_x_30) ;  /* 0x0000009000007945 */ /* 0x000fe20003800200 */
[----:B------:R-:W-:-:S03]  /*0da0*/  ISETP.NE.AND P0, PT, R5, 0x1, PT ;  /* 0x000000010500780c */ /* 0x000fc60003f05270 */
[----:B------:R-:W-:Y:S10]  /*0db0*/  @P1 BRA `(.L_x_31) ;  /* 0x0000000000181947 */ /* 0x000ff40003800000 */
[----:B------:R-:W0:Y:S01]  /*0dc0*/  LDC.64 R14, c[0x0][0x388] ;  /* 0x0000e200ff0e7b82 */ /* 0x000e220000000a00 */
[----:B------:R-:W-:-:S04]  /*0dd0*/  IMAD.IADD R18, R3, 0x1, R20 ;  /* 0x0000000103127824 */ /* 0x000fc800078e0214 */
[----:B------:R-:W-:-:S04]  /*0de0*/  IMAD R19, R7, R18, R17 ;  /* 0x0000001207137224 */ /* 0x000fc800078e0211 */
[----:B0-----:R-:W-:-:S06]  /*0df0*/  IMAD.WIDE R14, R19, 0x4, R14 ;  /* 0x00000004130e7825 */ /* 0x001fcc00078e020e */
[----:B------:R-:W2:Y:S02]  /*0e00*/  LDG.E R15, desc[UR6][R14.64] ;  /* 0x000000060e0f7981 */ /* 0x000ea4000c1e1900 */
[----:B--2---:R-:W-:-:S07]  /*0e10*/  VIMNMX R0, PT, PT, R0, R15, !PT ;  /* 0x0000000f00007248 */ /* 0x004fce0007fe0100 */
.L_x_31:
[----:B------:R-:W-:Y:S05]  /*0e20*/  BSYNC.RECONVERGENT B0 ;  /* 0x0000000000007941 */ /* 0x000fea0003800200 */
.L_x_30:
[----:B------:R-:W-:Y:S05]  /*0e30*/  @!P0 BRA `(.L_x_29) ;  /* 0x0000000000308947 */ /* 0x000fea0003800000 */
[----:B------:R-:W0:Y:S01]  /*0e40*/  @!P1 LDC.64 R18, c[0x0][0x388] ;  /* 0x0000e200ff129b82 */ /* 0x000e220000000a00 */
[----:B------:R-:W-:Y:S01]  /*0e50*/  @!P1 IADD3 R22, PT, PT, R8, R20, RZ ;  /* 0x0000001408169210 */ /* 0x000fe20007ffe0ff */
[----:B------:R-:W-:-:S04]  /*0e60*/  @!P2 IMAD.IADD R20, R9, 0x1, R20 ;  /* 0x000000010914a824 */ /* 0x000fc800078e0214 */
[C-C-:B------:R-:W-:Y:S02]  /*0e70*/  @!P1 IMAD R21, R7.reuse, R22, R17.reuse ;  /* 0x0000001607159224 */ /* 0x140fe400078e0211 */
[----:B------:R-:W1:Y:S01]  /*0e80*/  @!P2 LDC.64 R14, c[0x0][0x388] ;  /* 0x0000e200ff0eab82 */ /* 0x000e620000000a00 */
[----:B------:R-:W-:Y:S02]  /*0e90*/  @!P2 IMAD R17, R7, R20, R17 ;  /* 0x000000140711a224 */ /* 0x000fe400078e0211 */
[----:B0-----:R-:W-:-:S06]  /*0ea0*/  @!P1 IMAD.WIDE R18, R21, 0x4, R18 ;  /* 0x0000000415129825 */ /* 0x001fcc00078e0212 */
[----:B------:R-:W2:Y:S01]  /*0eb0*/  @!P1 LDG.E R19, desc[UR6][R18.64] ;  /* 0x0000000612139981 */ /* 0x000ea2000c1e1900 */
[----:B-1----:R-:W-:-:S06]  /*0ec0*/  @!P2 IMAD.WIDE R14, R17, 0x4, R14 ;  /* 0x00000004110ea825 */ /* 0x002fcc00078e020e */
[----:B------:R-:W3:Y:S01]  /*0ed0*/  @!P2 LDG.E R15, desc[UR6][R14.64] ;  /* 0x000000060e0fa981 */ /* 0x000ee2000c1e1900 */
[----:B--2---:R-:W-:-:S04]  /*0ee0*/  @!P1 VIMNMX R0, PT, PT, R0, R19, !PT ;  /* 0x0000001300009248 */ /* 0x004fc80007fe0100 */
[----:B---3--:R-:W-:-:S07]  /*0ef0*/  @!P2 VIMNMX R0, PT, PT, R0, R15, !PT ;  /* 0x0000000f0000a248 */ /* 0x008fce0007fe0100 */
.L_x_29:
[----:B------:R-:W0:Y:S01]  /*0f00*/  LDCU UR5, c[0x0][0x398] ;  /* 0x00007300ff0577ac */ /* 0x000e220008000800 */
[----:B------:R-:W-:-:S04]  /*0f10*/  UIADD3 UR4, UPT, UPT, UR4, 0x1, URZ ;  /* 0x0000000104047890 */ /* 0x000fc8000fffe0ff */
[----:B0-----:R-:W-:-:S09]  /*0f20*/  UISETP.NE.AND UP0, UPT, UR4, UR5, UPT ;  /* 0x000000050400728c */ /* 0x001fd2000bf05270 */
[----:B------:R-:W-:Y:S05]  /*0f30*/  BRA.U UP0, `(.L_x_32) ;  /* 0xfffffff100cc7547 */ /* 0x000fea000b83ffff */
.L_x_23:
[----:B------:R-:W0:Y:S01]  /*0f40*/  LDCU.64 UR8, c[0x0][0x390] ;  /* 0x00007200ff0877ac */ /* 0x000e220008000a00 */
[C---:B------:R-:W-:Y:S01]  /*0f50*/  IADD3 R6, PT, PT, R4.reuse, R3, RZ ;  /* 0x0000000304067210 */ /* 0x040fe20007ffe0ff */
[----:B------:R-:W-:-:S03]  /*0f60*/  IMAD.IADD R5, R4, 0x1, R2 ;  /* 0x0000000104057824 */ /* 0x000fc600078e0202 */
[----:B0-----:R-:W-:Y:S02]  /*0f70*/  ISETP.GE.AND P0, PT, R6, UR9, PT ;  /* 0x0000000906007c0c */ /* 0x001fe4000bf06270 */
[----:B------:R-:W-:-:S04]  /*0f80*/  IADD3 R4, PT, PT, R4, UR8, RZ ;  /* 0x0000000804047c10 */ /* 0x000fc8000fffe0ff */
[----:B------:R-:W-:-:S13]  /*0f90*/  ISETP.GE.OR P0, PT, R5, R4, P0 ;  /* 0x000000040500720c */ /* 0x000fda0000706670 */
[----:B------:R-:W-:Y:S05]  /*0fa0*/  @P0 EXIT ;  /* 0x000000000000094d */ /* 0x000fea0003800000 */
[----:B------:R-:W0:Y:S01]  /*0fb0*/  LDC.64 R4, c[0x0][0x380] ;  /* 0x0000e000ff047b82 */ /* 0x000e220000000a00 */
[----:B------:R-:W-:-:S04]  /*0fc0*/  IMAD R3, R3, UR8, R2 ;  /* 0x0000000803037c24 */ /* 0x000fc8000f8e0202 */
[----:B0-----:R-:W-:-:S05]  /*0fd0*/  IMAD.WIDE R2, R3, 0x4, R4 ;  /* 0x0000000403027825 */ /* 0x001fca00078e0204 */
[----:B------:R-:W-:Y:S01]  /*0fe0*/  STG.E desc[UR6][R2.64], R0 ;  /* 0x0000000002007986 */ /* 0x000fe2000c101906 */
[----:B------:R-:W-:Y:S05]  /*0ff0*/  EXIT ;  /* 0x000000000000794d */ /* 0x000fea0003800000 */
.L_x_33:
        /* <DEDUP_REMOVED lines=16> */
.L_x_58:


//--------------------- .text._Z16erosionImgSharedPiS_iii --------------------------
	.section	.text._Z16erosionImgSharedPiS_iii,"ax",@progbits
	.align	128
        .global         _Z16erosionImgSharedPiS_iii
        .type           _Z16erosionImgSharedPiS_iii,@function
        .size           _Z16erosionImgSharedPiS_iii,(.L_x_59 - _Z16erosionImgSharedPiS_iii)
        .other          _Z16erosionImgSharedPiS_iii,@"STO_CUDA_ENTRY STV_DEFAULT"
_Z16erosionImgSharedPiS_iii:
.text._Z16erosionImgSharedPiS_iii:
        /* <DEDUP_REMOVED lines=63> */
.L_x_35:
[----:B------:R-:W-:Y:S05]  /*03f0*/  BSYNC.RECONVERGENT B0 ;  /* 0x0000000000007941 */ /* 0x000fea0003800200 */
.L_x_34:
[----:B------:R-:W-:Y:S01]  /*0400*/  BAR.SYNC.DEFER_BLOCKING 0x0 ;  /* 0x0000000000007b1d */ /* 0x000fe20000010000 */
[----:B------:R-:W-:Y:S01]  /*0410*/  ISETP.GE.AND P0, PT, R17, 0x1, PT ;  /* 0x000000011100780c */ /* 0x000fe20003f06270 */
[----:B------:R-:W-:-:S12]  /*0420*/  HFMA2 R2, -RZ, RZ, 0, 5.9604644775390625e-08 ;  /* 0x00000001ff027431 */ /* 0x000fd800000001ff */
        /* <DEDUP_REMOVED lines=10> */
[----:B------:R-:W-:-:S12]  /*04d0*/  IMAD.MOV.U32 R2, RZ, RZ, 0x1 ;  /* 0x00000001ff027424 */ /* 0x000fd800078e00ff */
.L_x_41:
[----:B------:R-:W0:Y:S01]  /*04e0*/  LDC R24, c[0x0][0x398] ;  /* 0x0000e600ff187b82 */ /* 0x000e220000000800 */
[----:B------:R-:W-:Y:S02]  /*04f0*/  MOV R6, RZ ;  /* 0x000000ff00067202 */ /* 0x000fe40000000f00 */
[----:B0-----:R-:W-:-:S13]  /*0500*/  ISETP.GE.U32.AND P1, PT, R24, 0x8, PT ;  /* 0x000000081800780c */ /* 0x001fda0003f26070 */
[----:B------:R-:W-:Y:S05]  /*0510*/  @!P1 BRA `(.L_x_37) ;  /* 0x0000000000509947 */ /* 0x000fea0003800000 */
[----:B------:R-:W-:Y:S02]  /*0520*/  VIADD R7, R14, UR4 ;  /* 0x000000040e077c36 */ /* 0x000fe40008000000 */
[----:B------:R-:W-:Y:S02]  /*0530*/  IMAD.MOV.U32 R6, RZ, RZ, R5 ;  /* 0x000000ffff067224 */ /* 0x000fe400078e0005 */
[----:B------:R-:W-:-:S07]  /*0540*/  IMAD R7, R7, 0x48, R4 ;  /* 0x0000004807077824 */ /* 0x000fce00078e0204 */
.L_x_38:
        /* <DEDUP_REMOVED lines=11> */
[----:B0-----:R-:W-:-:S04]  /*0600*/  VIMNMX3 R8, R2, R9, R8, PT ;  /* 0x000000090208720f */ /* 0x001fc80003800108 */
[----:B-1----:R-:W-:-:S04]  /*0610*/  VIMNMX3 R8, R8, R21, R18, PT ;  /* 0x000000150808720f */ /* 0x002fc80003800112 */
[----:B--2---:R-:W-:-:S04]  /*0620*/  VIMNMX3 R8, R8, R23, R22, PT ;  /* 0x000000170808720f */ /* 0x004fc80003800116 */
[----:B----4-:R-:W-:Y:S01]  /*0630*/  VIMNMX3 R2, R8, R25, R26, PT ;  /* 0x000000190802720f */ /* 0x010fe2000380011a */
[----:B------:R-:W-:Y:S06]  /*0640*/  @P1 BRA `(.L_x_38) ;  /* 0xfffffffc00c01947 */ /* 0x000fec000383ffff */
[----:B------:R-:W-:-:S07]  /*0650*/  IMAD.MOV.U32 R6, RZ, RZ, R3 ;  /* 0x000000ffff067224 */ /* 0x000fce00078e0003 */
.L_x_37:
        /* <DEDUP_REMOVED lines=13> */
[----:B0-----:R-:W-:-:S04]  /*0730*/  VIMNMX3 R2, R2, R7, R8, PT ;  /* 0x000000070202720f */ /* 0x001fc80003800108 */
[----:B-1----:R-:W-:-:S07]  /*0740*/  VIMNMX3 R2, R2, R9, R18, PT ;  /* 0x000000090202720f */ /* 0x002fce0003800112 */
.L_x_40:
        /* <DEDUP_REMOVED lines=11> */
[----:B0-----:R-:W-:-:S04]  /*0800*/  @P1 VIMNMX3 R2, R2, R9, R18, PT ;  /* 0x000000090202120f */ /* 0x001fc80003800112 */
[----:B-1----:R-:W-:-:S07]  /*0810*/  @P2 VIMNMX R2, PT, PT, R2, R7, PT ;  /* 0x0000000702022248 */ /* 0x002fce0003fe0100 */
.L_x_39:
[----:B------:R-:W-:-:S06]  /*0820*/  UIADD3 UR4, UPT, UPT, UR4, 0x1, URZ ;  /* 0x0000000104047890 */ /* 0x000fcc000fffe0ff */
[----:B------:R-:W-:-:S13]  /*0830*/  ISETP.NE.AND P1, PT, R24, UR4, PT ;  /* 0x0000000418007c0c */ /* 0x000fda000bf25270 */
[----:B------:R-:W-:Y:S05]  /*0840*/  @P1 BRA `(.L_x_41) ;  /* 0xfffffffc00241947 */ /* 0x000fea000383ffff */
.L_x_36:
        /* <DEDUP_REMOVED lines=11> */
.L_x_42:
        /* <DEDUP_REMOVED lines=16> */
.L_x_59:


//--------------------- .text._Z10erosionImgPiS_iii --------------------------
	.section	.text._Z10erosionImgPiS_iii,"ax",@progbits
	.align	128
        .global         _Z10erosionImgPiS_iii
        .type           _Z10erosionImgPiS_iii,@function
        .size           _Z10erosionImgPiS_iii,(.L_x_60 - _Z10erosionImgPiS_iii)
        .other          _Z10erosionImgPiS_iii,@"STO_CUDA_ENTRY STV_DEFAULT"
_Z10erosionImgPiS_iii:
.text._Z10erosionImgPiS_iii:
        /* <DEDUP_REMOVED lines=12> */
[----:B------:R-:W-:Y:S02]  /*00c0*/  IMAD.MOV.U32 R0, RZ, RZ, 0x1 ;  /* 0x00000001ff007424 */ /* 0x000fe400078e00ff */
[----:B------:R-:W-:Y:S01]  /*00d0*/  SHF.R.S32.HI R4, RZ, 0x1, R4 ;  /* 0x00000001ff047819 */ /* 0x000fe20000011404 */
[----:B-1----:R-:W-:Y:S02]  /*00e0*/  IMAD R2, R2, UR4, R3 ;  /* 0x0000000402027c24 */ /* 0x002fe4000f8e0203 */
[----:B---3--:R-:W-:Y:S01]  /*00f0*/  IMAD R3, R5, UR5, R6 ;  /* 0x0000000505037c24 */ /* 0x008fe2000f8e0206 */
[----:B--2---:R-:W-:Y:S06]  /*0100*/  @!P0 BRA `(.L_x_43) ;  /* 0x0000000c00888947 */ /* 0x004fec0003800000 */
[----:B------:R-:W0:Y:S01]  /*0110*/  LDC.64 R6, c[0x0][0x390] ;  /* 0x0000e400ff067b82 */ /* 0x000e220000000a00 */
[----:B------:R-:W-:Y:S01]  /*0120*/  IADD3 R0, PT, PT, R4, R2, RZ ;  /* 0x0000000204007210 */ /* 0x000fe20007ffe0ff */
[----:B------:R-:W-:Y:S01]  /*0130*/  UMOV UR4, URZ ;  /* 0x000000ff00047c82 */ /* 0x000fe20008000000 */
[C---:B------:R-:W-:Y:S02]  /*0140*/  IADD3 R12, PT, PT, R3.reuse, 0x3, RZ ;  /* 0x00000003030c7810 */ /* 0x040fe40007ffe0ff */
[----:B------:R-:W-:Y:S02]  /*0150*/  LOP3.LUT R5, R8, 0x3, RZ, 0xc0, !PT ;  /* 0x0000000308057812 */ /* 0x000fe400078ec0ff */
[C---:B------:R-:W-:Y:S02]  /*0160*/  IADD3 R9, PT, PT, R3.reuse, 0x2, RZ ;  /* 0x0000000203097810 */ /* 0x040fe40007ffe0ff */
[----:B0-----:R-:W-:Y:S01]  /*0170*/  ISETP.GE.AND P1, PT, R3, R7, PT ;  /* 0x000000070300720c */ /* 0x001fe20003f26270 */
[----:B------:R-:W-:-:S02]  /*0180*/  IMAD.IADD R7, R4, 0x1, R6 ;  /* 0x0000000104077824 */ /* 0x000fc400078e0206 */
[----:B------:R-:W-:Y:S01]  /*0190*/  IMAD R11, R4, 0x2, R6 ;  /* 0x00000002040b7824 */ /* 0x000fe200078e0206 */
[----:B------:R-:W-:Y:S01]  /*01a0*/  LOP3.LUT R6, R8, 0x7ffffffc, RZ, 0xc0, !PT ;  /* 0x7ffffffc08067812 */ /* 0x000fe200078ec0ff */
[----:B------:R-:W-:Y:S01]  /*01b0*/  VIADD R8, R3, 0x1 ;  /* 0x0000000103087836 */ /* 0x000fe20000000000 */
[----:B------:R-:W-:Y:S01]  /*01c0*/  ISETP.GE.OR P1, PT, R0, R7, P1 ;  /* 0x000000070000720c */ /* 0x000fe20000f26670 */
[----:B------:R-:W-:Y:S01]  /*01d0*/  IMAD.IADD R7, R4, 0x1, R7 ;  /* 0x0000000104077824 */ /* 0x000fe200078e0207 */
[----:B------:R-:W-:Y:S01]  /*01e0*/  SHF.L.U32 R11, R11, 0x2, RZ ;  /* 0x000000020b0b7819 */ /* 0x000fe200000006ff */
[----:B------:R-:W-:Y:S01]  /*01f0*/  IMAD.MOV.U32 R0, RZ, RZ, 0x1 ;  /* 0x00000001ff007424 */ /* 0x000fe200078e00ff */
[----:B------:R-:W-:Y:S01]  /*0200*/  ISETP.EQ.OR P2, PT, R5, 0x2, P1 ;  /* 0x000000020500780c */ /* 0x000fe20000f42670 */
[----:B------:R-:W-:Y:S02]  /*0210*/  IMAD R15, R3, R7, R7 ;  /* 0x00000007030f7224 */ /* 0x000fe400078e0207 */
[----:B------:R-:W-:-:S02]  /*0220*/  IMAD.MOV R10, RZ, RZ, -R6 ;  /* 0x000000ffff0a7224 */ /* 0x000fc400078e0a06 */
[--C-:B------:R-:W-:Y:S02]  /*0230*/  IMAD R12, R7, R12, R2.reuse ;  /* 0x0000000c070c7224 */ /* 0x100fe400078e0202 */
[----:B------:R-:W-:Y:S02]  /*0240*/  IMAD R13, R3, R7, R2 ;  /* 0x00000007030d7224 */ /* 0x000fe400078e0202 */
[----:B------:R-:W-:-:S07]  /*0250*/  IMAD.IADD R16, R2, 0x1, R15 ;  /* 0x0000000102107824 */ /* 0x000fce00078e020f */
.L_x_52:
[----:B------:R-:W0:Y:S01]  /*0260*/  LDCU UR5, c[0x0][0x398] ;  /* 0x00007300ff0577ac */ /* 0x000e220008000800 */
[----:B------:R-:W-:Y:S02]  /*0270*/  HFMA2 R20, -RZ, RZ, 0, 0 ;  /* 0x00000000ff147431 */ /* 0x000fe400000001ff */
[----:B------:R-:W-:Y:S01]  /*0280*/  VIADD R17, R2, UR4 ;  /* 0x0000000402117c36 */ /* 0x000fe20008000000 */
[----:B0-----:R-:W-:-:S09]  /*0290*/  UISETP.GE.U32.AND UP0, UPT, UR5, 0x4, UPT ;  /* 0x000000040500788c */ /* 0x001fd2000bf06070 */
[----:B------:R-:W-:Y:S05]  /*02a0*/  BRA.U !UP0, `(.L_x_44) ;  /* 0x0000000908ac7547 */ /* 0x000fea000b800000 */
[----:B------:R-:W-:Y:S01]  /*02b0*/  IMAD.MOV R14, RZ, RZ, -R6 ;  /* 0x000000ffff0e7224 */ /* 0x000fe200078e0a06 */
[----:B------:R-:W-:Y:S01]  /*02c0*/  IADD3 R27, PT, PT, R16, UR4, RZ ;  /* 0x00000004101b7c10 */ /* 0x000fe2000fffe0ff */
[----:B------:R-:W-:Y:S02]  /*02d0*/  IMAD R19, R7, R9, R2 ;  /* 0x0000000907137224 */ /* 0x000fe400078e0202 */
[----:B------:R-:W-:Y:S01]  /*02e0*/  VIADD R21, R12, UR4 ;  /* 0x000000040c157c36 */ /* 0x000fe20008000000 */
[----:B------:R-:W-:Y:S01]  /*02f0*/  ISETP.GE.AND P0, PT, R14, RZ, PT ;  /* 0x000000ff0e00720c */ /* 0x000fe20003f06270 */
[----:B------:R-:W-:Y:S01]  /*0300*/  VIADD R22, R13, UR4 ;  /* 0x000000040d167c36 */ /* 0x000fe20008000000 */
[----:B------:R-:W-:Y:S01]  /*0310*/  IADD3 R19, PT, PT, R19, UR4, RZ ;  /* 0x0000000413137c10 */ /* 0x000fe2000fffe0ff */
[----:B------:R-:W-:-:S10]  /*0320*/  IMAD.MOV.U32 R18, RZ, RZ, R10 ;  /* 0x000000ffff127224 */ /* 0x000fd400078e000a */
[----:B------:R-:W-:Y:S05]  /*0330*/  @P0 BRA `(.L_x_45) ;  /* 0x0000000800280947 */ /* 0x000fea0003800000 */
[----:B------:R-:W-:Y:S01]  /*0340*/  IMAD.MOV R14, RZ, RZ, -R18 ;  /* 0x000000ffff0e7224 */ /* 0x000fe200078e0a12 */
[----:B------:R-:W-:-:S04]  /*0350*/  PLOP3.LUT P0, PT, PT, PT, PT, 0x80, 0x8 ;  /* 0x000000000008781c */ /* 0x000fc80003f0f070 */
[----:B------:R-:W-:-:S13]  /*0360*/  ISETP.GT.AND P3, PT, R14, 0xc, PT ;  /* 0x0000000c0e00780c */ /* 0x000fda0003f64270 */
[----:B------:R-:W-:Y:S05]  /*0370*/  @!P3 BRA `(.L_x_46) ;  /* 0x000000040054b947 */ /* 0x000fea0003800000 */
[----:B------:R-:W-:-:S13]  /*0380*/  PLOP3.LUT P0, PT, PT, PT, PT, 0x8, 0x80 ;  /* 0x000000000080781c */ /* 0x000fda0003f0e170 */
.L_x_47:
        /* <DEDUP_REMOVED lines=10> */
[C---:B------:R-:W-:Y:S01]  /*0430*/  IADD3 R22, PT, PT, R11.reuse, R22, RZ ;  /* 0x000000160b167210 */ /* 0x040fe20007ffe0ff */
[C---:B------:R-:W-:Y:S01]  /*0440*/  IMAD.IADD R27, R11.reuse, 0x1, R27 ;  /* 0x000000010b1b7824 */ /* 0x040fe200078e021b */
[----:B------:R-:W-:-:S05]  /*0450*/  IADD3 R19, PT, PT, R11, R19, RZ ;  /* 0x000000130b137210 */ /* 0x000fca0007ffe0ff */
        /* <DEDUP_REMOVED lines=8> */
[----:B--2---:R-:W-:-:S04]  /*04e0*/  @!P1 VIMNMX R0, PT, PT, R0, R26, PT ;  /* 0x0000001a00009248 */ /* 0x004fc80003fe0100 */
[----:B------:R0:W2:Y:S02]  /*04f0*/  @!P1 LDG.E R26, desc[UR6][R14.64] ;  /* 0x000000060e1a9981 */ /* 0x0000a4000c1e1900 */
[----:B0-----:R-:W0:Y:S02]  /*0500*/  @!P1 LDC.64 R14, c[0x0][0x388] ;  /* 0x0000e200ff0e9b82 */ /* 0x001e240000000a00 */
[----:B0-----:R-:W-:Y:S01]  /*0510*/  @!P1 IMAD.WIDE R14, R19, 0x4, R14 ;  /* 0x00000004130e9825 */ /* 0x001fe200078e020e */
[----:B---3--:R-:W-:-:S04]  /*0520*/  @!P1 VIMNMX R0, PT, PT, R0, R25, PT ;  /* 0x0000001900009248 */ /* 0x008fc80003fe0100 */
[----:B----4-:R-:W-:Y:S02]  /*0530*/  @!P1 VIMNMX R0, PT, PT, R0, R20, PT ;  /* 0x0000001400009248 */ /* 0x010fe40003fe0100 */
[----:B------:R0:W3:Y:S02]  /*0540*/  @!P1 LDG.E R20, desc[UR6][R14.64] ;  /* 0x000000060e149981 */ /* 0x0000e4000c1e1900 */
[----:B0-----:R-:W0:Y:S01]  /*0550*/  @!P1 LDC.64 R14, c[0x0][0x388] ;  /* 0x0000e200ff0e9b82 */ /* 0x001e220000000a00 */
[----:B------:R-:W-:Y:S01]  /*0560*/  IMAD.IADD R21, R11, 0x1, R21 ;  /* 0x000000010b157824 */ /* 0x000fe200078e0215 */
[----:B-----5:R-:W-:-:S06]  /*0570*/  @!P1 VIMNMX R0, PT, PT, R0, R24, PT ;  /* 0x0000001800009248 */ /* 0x020fcc0003fe0100 */
[----:B------:R-:W4:Y:S01]  /*0580*/  @!P1 LDC.64 R24, c[0x0][0x388] ;  /* 0x0000e200ff189b82 */ /* 0x000f220000000a00 */
[----:B0-----:R-:W-:Y:S01]  /*0590*/  @!P1 IMAD.WIDE R14, R21, 0x4, R14 ;  /* 0x00000004150e9825 */ /* 0x001fe200078e020e */
[----:B------:R-:W-:Y:S02]  /*05a0*/  IADD3 R22, PT, PT, R11, R22, RZ ;  /* 0x000000160b167210 */ /* 0x000fe40007ffe0ff */
[----:B------:R-:W-:Y:S02]  /*05b0*/  @!P1 VIMNMX R0, PT, PT, R0, R23, PT ;  /* 0x0000001700009248 */ /* 0x000fe40003fe0100 */
[----:B------:R0:W5:Y:S02]  /*05c0*/  @!P1 LDG.E R23, desc[UR6][R14.64] ;  /* 0x000000060e179981 */ /* 0x000164000c1e1900 */
[----:B0-----:R-:W0:Y:S01]  /*05d0*/  @!P1 LDC.64 R14, c[0x0][0x388] ;  /* 0x0000e200ff0e9b82 */ /* 0x001e220000000a00 */
[----:B----4-:R-:W-:-:S06]  /*05e0*/  @!P1 IMAD.WIDE R24, R22, 0x4, R24 ;  /* 0x0000000416189825 */ /* 0x010fcc00078e0218 */
[----:B------:R4:W5:Y:S02]  /*05f0*/  @!P1 LDG.E R24, desc[UR6][R24.64] ;  /* 0x0000000618189981 */ /* 0x000964000c1e1900 */
[----:B----4-:R-:W-:-:S04]  /*0600*/  IMAD.IADD R25, R11, 0x1, R27 ;  /* 0x000000010b197824 */ /* 0x010fc800078e021b */
[----:B0-----:R-:W-:Y:S01]  /*0610*/  @!P1 IMAD.WIDE R14, R25, 0x4, R14 ;  /* 0x00000004190e9825 */ /* 0x001fe200078e020e */
[----:B------:R-:W-:Y:S02]  /*0620*/  IADD3 R19, PT, PT, R11, R19, RZ ;  /* 0x000000130b137210 */ /* 0x000fe40007ffe0ff */
[----:B--2---:R-:W-:Y:S02]  /*0630*/  @!P1 VIMNMX R0, PT, PT, R0, R26, PT ;  /* 0x0000001a00009248 */ /* 0x004fe40003fe0100 */
[----:B------:R0:W2:Y:S02]  /*0640*/  @!P1 LDG.E R26, desc[UR6][R14.64] ;  /* 0x000000060e1a9981 */ /* 0x0000a4000c1e1900 */
[----:B0-----:R-:W0:Y:S02]  /*0650*/  @!P1 LDC.64 R14, c[0x0][0x388] ;  /* 0x0000e200ff0e9b82 */ /* 0x001e240000000a00 */
[----:B0-----:R-:W-:-:S05]  /*0660*/  @!P1 IMAD.WIDE R14, R19, 0x4, R14 ;  /* 0x00000004130e9825 */ /* 0x001fca00078e020e */
[----:B------:R0:W4:Y:S02]  /*0670*/  @!P1 LDG.E R27, desc[UR6][R14.64] ;  /* 0x000000060e1b9981 */ /* 0x000124000c1e1900 */
[----:B0-----:R-:W0:Y:S01]  /*0680*/  @!P1 LDC.64 R14, c[0x0][0x388] ;  /* 0x0000e200ff0e9b82 */ /* 0x001e220000000a00 */
[----:B------:R-:W-:Y:S02]  /*0690*/  IADD3 R22, PT, PT, R11, R22, RZ ;  /* 0x000000160b167210 */ /* 0x000fe40007ffe0ff */
[----:B---3--:R-:W-:-:S03]  /*06a0*/  @!P1 VIMNMX R0, PT, PT, R0, R20, PT ;  /* 0x0000001400009248 */ /* 0x008fc60003fe0100 */
[----:B0-----:R-:W-:Y:S01]  /*06b0*/  @!P1 IMAD.WIDE R14, R22, 0x4, R14 ;  /* 0x00000004160e9825 */ /* 0x001fe200078e020e */
[----:B------:R-:W-:-:S03]  /*06c0*/  IADD3 R19, PT, PT, R11, R19, RZ ;  /* 0x000000130b137210 */ /* 0x000fc60007ffe0ff */
[----:B------:R-:W-:Y:S01]  /*06d0*/  IMAD.IADD R21, R11, 0x1, R21 ;  /* 0x000000010b157824 */ /* 0x000fe200078e0215 */
[----:B-----5:R-:W-:Y:S02]  /*06e0*/  @!P1 VIMNMX R0, PT, PT, R0, R23, PT ;  /* 0x0000001700009248 */ /* 0x020fe40003fe0100 */
[----:B------:R0:W3:Y:S02]  /*06f0*/  @!P1 LDG.E R23, desc[UR6][R14.64] ;  /* 0x000000060e179981 */ /* 0x0000e4000c1e1900 */
[----:B0-----:R-:W0:Y:S01]  /*0700*/  @!P1 LDC.64 R14, c[0x0][0x388] ;  /* 0x0000e200ff0e9b82 */ /* 0x001e220000000a00 */
[----:B------:R-:W-:Y:S01]  /*0710*/  @!P1 VIMNMX R0, PT, PT, R0, R24, PT ;  /* 0x0000001800009248 */ /* 0x000fe20003fe0100 */
[----:B-1----:R-:W-:-:S04]  /*0720*/  @!P1 IMAD.WIDE R28, R21, 0x4, R28 ;  /* 0x00000004151c9825 */ /* 0x002fc800078e021c */
[----:B------:R-:W-:Y:S01]  /*0730*/  IMAD.IADD R25, R11, 0x1, R25 ;  /* 0x000000010b197824 */ /* 0x000fe200078e0219 */
[----:B------:R-:W5:Y:S01]  /*0740*/  @!P1 LDG.E R20, desc[UR6][R28.64] ;  /* 0x000000061c149981 */ /* 0x000f62000c1e1900 */
[----:B0-----:R-:W-:-:S05]  /*0750*/  @!P1 IMAD.WIDE R14, R19, 0x4, R14 ;  /* 0x00000004130e9825 */ /* 0x001fca00078e020e */
[----:B------:R0:W3:Y:S02]  /*0760*/  @!P1 LDG.E R24, desc[UR6][R14.64] ;  /* 0x000000060e189981 */ /* 0x0000e4000c1e1900 */
[----:B0-----:R-:W0:Y:S01]  /*0770*/  @!P1 LDC.64 R14, c[0x0][0x388] ;  /* 0x0000e200ff0e9b82 */ /* 0x001e220000000a00 */
[----:B------:R-:W-:-:S04]  /*0780*/  IMAD.IADD R21, R11, 0x1, R21 ;  /* 0x000000010b157824 */ /* 0x000fc800078e0215 */
[----:B0-----:R-:W-:-:S05]  /*0790*/  @!P1 IMAD.WIDE R14, R21, 0x4, R14 ;  /* 0x00000004150e9825 */ /* 0x001fca00078e020e */
[----:B------:R-:W3:Y:S01]  /*07a0*/  @!P1 LDG.E R29, desc[UR6][R14.64] ;  /* 0x000000060e1d9981 */ /* 0x000ee2000c1e1900 */
[----:B--2---:R-:W-:-:S04]  /*07b0*/  @!P1 VIMNMX R0, PT, PT, R0, R26, PT ;  /* 0x0000001a00009248 */ /* 0x004fc80003fe0100 */
[----:B----4-:R-:W-:Y:S02]  /*07c0*/  @!P1 VIMNMX R0, PT, PT, R0, R27, PT ;  /* 0x0000001b00009248 */ /* 0x010fe40003fe0100 */
[----:B------:R-:W0:Y:S02]  /*07d0*/  @!P1 LDC.64 R26, c[0x0][0x388] ;  /* 0x0000e200ff1a9b82 */ /* 0x000e240000000a00 */
[----:B0-----:R-:W-:-:S06]  /*07e0*/  @!P1 IMAD.WIDE R26, R25, 0x4, R26 ;  /* 0x00000004191a9825 */ /* 0x001fcc00078e021a */
[----:B------:R0:W2:Y:S01]  /*07f0*/  @!P1 LDG.E R26, desc[UR6][R26.64] ;  /* 0x000000061a1a9981 */ /* 0x0000a2000c1e1900 */
[----:B------:R-:W-:-:S04]  /*0800*/  IADD3 R18, PT, PT, R18, 0x10, RZ ;  /* 0x0000001012127810 */ /* 0x000fc80007ffe0ff */
[----:B------:R-:W-:Y:S01]  /*0810*/  ISETP.GE.AND P3, PT, R18, -0xc, PT ;  /* 0xfffffff41200780c */ /* 0x000fe20003f66270 */
[C---:B------:R-:W-:Y:S01]  /*0820*/  IMAD.IADD R22, R11.reuse, 0x1, R22 ;  /* 0x000000010b167824 */ /* 0x040fe200078e0216 */
[C---:B------:R-:W-:Y:S01]  /*0830*/  IADD3 R21, PT, PT, R11.reuse, R21, RZ ;  /* 0x000000150b157210 */ /* 0x040fe20007ffe0ff */
[C---:B------:R-:W-:Y:S01]  /*0840*/  IMAD.IADD R19, R11.reuse, 0x1, R19 ;  /* 0x000000010b137824 */ /* 0x040fe200078e0213 */
[----:B0-----:R-:W-:Y:S02]  /*0850*/  IADD3 R27, PT, PT, R11, R25, RZ ;  /* 0x000000190b1b7210 */ /* 0x001fe40007ffe0ff */
[----:B-----5:R-:W-:-:S04]  /*0860*/  @!P1 VIMNMX R0, PT, PT, R0, R20, PT ;  /* 0x0000001400009248 */ /* 0x020fc80003fe0100 */
[----:B---3--:R-:W-:-:S04]  /*0870*/  @!P1 VIMNMX R0, PT, PT, R0, R23, PT ;  /* 0x0000001700009248 */ /* 0x008fc80003fe0100 */
[----:B--2---:R-:W-:-:S04]  /*0880*/  @!P1 VIMNMX R0, PT, PT, R0, R26, PT ;  /* 0x0000001a00009248 */ /* 0x004fc80003fe0100 */
[----:B------:R-:W-:-:S04]  /*0890*/  @!P1 VIMNMX R0, PT, PT, R0, R24, PT ;  /* 0x0000001800009248 */ /* 0x000fc80003fe0100 */
[----:B------:R-:W-:Y:S01]  /*08a0*/  @!P1 VIMNMX R0, PT, PT, R0, R29, PT ;  /* 0x0000001d00009248 */ /* 0x000fe20003fe0100 */
[----:B------:R-:W-:Y:S06]  /*08b0*/  @!P3 BRA `(.L_x_47) ;  /* 0xfffffff800b4b947 */ /* 0x000fec000383ffff */
[----:B------:R-:W-:-:S07]  /*08c0*/  IMAD.MOV.U32 R20, RZ, RZ, R6 ;  /* 0x000000ffff147224 */ /* 0x000fce00078e0006 */
.L_x_46:
[----:B------:R-:W-:-:S04]  /*08d0*/  IADD3 R14, PT, PT, -R18, RZ, RZ ;  /* 0x000000ff120e7210 */ /* 0x000fc80007ffe1ff */
        /* <DEDUP_REMOVED lines=13> */
[----:B------:R-:W-:-:S04]  /*09b0*/  IMAD.IADD R24, R11, 0x1, R22 ;  /* 0x000000010b187824 */ /* 0x000fc800078e0216 */
[----:B0-----:R-:W-:-:S05]  /*09c0*/  @!P1 IMAD.WIDE R14, R24, 0x4, R14 ;  /* 0x00000004180e9825 */ /* 0x001fca00078e020e */
[----:B------:R0:W5:Y:S02]  /*09d0*/  @!P1 LDG.E R25, desc[UR6][R14.64] ;  /* 0x000000060e199981 */ /* 0x000164000c1e1900 */
[----:B0-----:R-:W0:Y:S01]  /*09e0*/  @!P1 LDC.64 R14, c[0x0][0x388] ;  /* 0x0000e200ff0e9b82 */ /* 0x001e220000000a00 */
[----:B------:R-:W-:Y:S02]  /*09f0*/  IMAD.IADD R19, R11, 0x1, R19 ;  /* 0x000000010b137824 */ /* 0x000fe400078e0213 */
[----:B--2---:R-:W-:Y:S01]  /*0a00*/  @!P1 IMAD.WIDE R28, R21, 0x4, R28 ;  /* 0x00000004151c9825 */ /* 0x004fe200078e021c */
[----:B------:R-:W-:-:S03]  /*0a10*/  IADD3 R27, PT, PT, R11, R27, RZ ;  /* 0x0000001b0b1b7210 */ /* 0x000fc60007ffe0ff */
[----:B0-----:R-:W-:Y:S01]  /*0a20*/  @!P1 IMAD.WIDE R14, R19, 0x4, R14 ;  /* 0x00000004130e9825 */ /* 0x001fe200078e020e */
[----:B------:R-:W-:Y:S02]  /*0a30*/  IADD3 R21, PT, PT, R11, R21, RZ ;  /* 0x000000150b157210 */ /* 0x000fe40007ffe0ff */
[----:B---3--:R-:W-:Y:S02]  /*0a40*/  @!P1 VIMNMX R0, PT, PT, R0, R26, PT ;  /* 0x0000001a00009248 */ /* 0x008fe40003fe0100 */
[----:B------:R0:W2:Y:S02]  /*0a50*/  @!P1 LDG.E R26, desc[UR6][R14.64] ;  /* 0x000000060e1a9981 */ /* 0x0000a4000c1e1900 */
[----:B----4-:R-:W-:Y:S02]  /*0a60*/  @!P1 VIMNMX R0, PT, PT, R0, R20, PT ;  /* 0x0000001400009248 */ /* 0x010fe40003fe0100 */
[----:B------:R-:W3:Y:S01]  /*0a70*/  @!P1 LDG.E R20, desc[UR6][R28.64] ;  /* 0x000000061c149981 */ /* 0x000ee2000c1e1900 */
[----:B0-----:R-:W0:Y:S01]  /*0a80*/  @!P1 LDC.64 R14, c[0x0][0x388] ;  /* 0x0000e200ff0e9b82 */ /* 0x001e220000000a00 */
[----:B-----5:R-:W-:-:S07]  /*0a90*/  @!P1 VIMNMX R0, PT, PT, R0, R23, PT ;  /* 0x0000001700009248 */ /* 0x020fce0003fe0100 */
[----:B------:R-:W1:Y:S01]  /*0aa0*/  @!P1 LDC.64 R22, c[0x0][0x388] ;  /* 0x0000e200ff169b82 */ /* 0x000e620000000a00 */
[----:B0-----:R-:W-:-:S05]  /*0ab0*/  @!P1 IMAD.WIDE R14, R21, 0x4, R14 ;  /* 0x00000004150e9825 */ /* 0x001fca00078e020e */
[----:B------:R-:W4:Y:S01]  /*0ac0*/  @!P1 LDG.E R29, desc[UR6][R14.64] ;  /* 0x000000060e1d9981 */ /* 0x000f22000c1e1900 */
[----:B-1----:R-:W-:-:S06]  /*0ad0*/  @!P1 IMAD.WIDE R22, R27, 0x4, R22 ;  /* 0x000000041b169825 */ /* 0x002fcc00078e0216 */
[----:B------:R-:W5:Y:S01]  /*0ae0*/  @!P1 LDG.E R22, desc[UR6][R22.64] ;  /* 0x0000000616169981 */ /* 0x000f62000c1e1900 */
[----:B------:R-:W-:Y:S01]  /*0af0*/  VIADD R18, R18, 0x4 ;  /* 0x0000000412127836 */ /* 0x000fe20000000000 */
[----:B------:R-:W-:Y:S01]  /*0b00*/  PLOP3.LUT P0, PT, PT, PT, PT, 0x8, 0x80 ;  /* 0x000000000080781c */ /* 0x000fe20003f0e170 */
[C---:B------:R-:W-:Y:S01]  /*0b10*/  IMAD.IADD R27, R11.reuse, 0x1, R27 ;  /* 0x000000010b1b7824 */ /* 0x040fe200078e021b */
[C---:B------:R-:W-:Y:S01]  /*0b20*/  IADD3 R19, PT, PT, R11.reuse, R19, RZ ;  /* 0x000000130b137210 */ /* 0x040fe20007ffe0ff */
[----:B------:R-:W-:Y:S02]  /*0b30*/  VIADD R18, R18, 0x4 ;  /* 0x0000000412127836 */ /* 0x000fe40000000000 */
[----:B------:R-:W-:Y:S01]  /*0b40*/  IMAD.IADD R21, R11, 0x1, R21 ;  /* 0x000000010b157824 */ /* 0x000fe200078e0215 */
[----:B---3--:R-:W-:-:S04]  /*0b50*/  @!P1 VIMNMX R0, PT, PT, R0, R20, PT ;  /* 0x0000001400009248 */ /* 0x008fc80003fe0100 */
[----:B------:R-:W-:Y:S02]  /*0b60*/  @!P1 VIMNMX R0, PT, PT, R0, R25, PT ;  /* 0x0000001900009248 */ /* 0x000fe40003fe0100 */
[----:B------:R-:W-:Y:S02]  /*0b70*/  MOV R20, R6 ;  /* 0x0000000600147202 */ /* 0x000fe40000000f00 */
[----:B-----5:R-:W-:-:S04]  /*0b80*/  @!P1 VIMNMX R0, PT, PT, R0, R22, PT ;  /* 0x0000001600009248 */ /* 0x020fc80003fe0100 */
[----:B--2---:R-:W-:Y:S02]  /*0b90*/  @!P1 VIMNMX R0, PT, PT, R0, R26, PT ;  /* 0x0000001a00009248 */ /* 0x004fe40003fe0100 */
[----:B------:R-:W-:Y:S02]  /*0ba0*/  IADD3 R22, PT, PT, R11, R24, RZ ;  /* 0x000000180b167210 */ /* 0x000fe40007ffe0ff */
[----:B----4-:R-:W-:-:S07]  /*0bb0*/  @!P1 VIMNMX R0, PT, PT, R0, R29, PT ;  /* 0x0000001d00009248 */ /* 0x010fce0003fe0100 */
.L_x_48:
[----:B------:R-:W-:-:S13]  /*0bc0*/  ISETP.NE.OR P0, PT, R18, RZ, P0 ;  /* 0x000000ff1200720c */ /* 0x000fda0000705670 */
[----:B------:R-:W-:Y:S05]  /*0bd0*/  @!P0 BRA `(.L_x_44) ;  /* 0x0000000000608947 */ /* 0x000fea0003800000 */
.L_x_45:
        /* <DEDUP_REMOVED lines=12> */
[----:B------:R-:W-:-:S04]  /*0ca0*/  IADD3 R18, PT, PT, R18, 0x4, RZ ;  /* 0x0000000412127810 */ /* 0x000fc80007ffe0ff */
[----:B------:R-:W-:Y:S01]  /*0cb0*/  ISETP.NE.AND P0, PT, R18, RZ, PT ;  /* 0x000000ff1200720c */ /* 0x000fe20003f05270 */
[C---:B------:R-:W-:Y:S01]  /*0cc0*/  IMAD.IADD R22, R11.reuse, 0x1, R22 ;  /* 0x000000010b167824 */ /* 0x040fe200078e0216 */
[C---:B------:R-:W-:Y:S01]  /*0cd0*/  IADD3 R27, PT, PT, R11.reuse, R27, RZ ;  /* 0x0000001b0b1b7210 */ /* 0x040fe20007ffe0ff */
[C---:B------:R-:W-:Y:S01]  /*0ce0*/  IMAD.IADD R19, R11.reuse, 0x1, R19 ;  /* 0x000000010b137824 */ /* 0x040fe200078e0213 */
[----:B------:R-:W-:Y:S02]  /*0cf0*/  IADD3 R21, PT, PT, R11, R21, RZ ;  /* 0x000000150b157210 */ /* 0x000fe40007ffe0ff */
[----:B----4-:R-:W-:-:S04]  /*0d00*/  @!P1 VIMNMX R0, PT, PT, R0, R20, PT ;  /* 0x0000001400009248 */ /* 0x010fc80003fe0100 */
[----:B---3--:R-:W-:-:S04]  /*0d10*/  @!P1 VIMNMX R0, PT, PT, R0, R23, PT ;  /* 0x0000001700009248 */ /* 0x008fc80003fe0100 */
[----:B--2---:R-:W-:-:S04]  /*0d20*/  @!P1 VIMNMX R0, PT, PT, R0, R25, PT ;  /* 0x0000001900009248 */ /* 0x004fc80003fe0100 */
[----:B-----5:R-:W-:Y:S01]  /*0d30*/  @!P1 VIMNMX R0, PT, PT, R0, R26, PT ;  /* 0x0000001a00009248 */ /* 0x020fe20003fe0100 */
[----:B------:R-:W-:Y:S06]  /*0d40*/  @P0 BRA `(.L_x_45) ;  /* 0xfffffffc00a40947 */ /* 0x000fec000383ffff */
[----:B------:R-:W-:-:S07]  /*0d50*/  IMAD.MOV.U32 R20, RZ, RZ, R6 ;  /* 0x000000ffff147224 */ /* 0x000fce00078e0006 */
.L_x_44:
[----:B------:R-:W-:-:S13]  /*0d60*/  ISETP.NE.AND P0, PT, R5, RZ, PT ;  /* 0x000000ff0500720c */ /* 0x000fda0003f05270 */
[----:B------:R-:W-:Y:S05]  /*0d70*/  @!P0 BRA `(.L_x_49) ;  /* 0x00000000005c8947 */ /* 0x000fea0003800000 */
[----:B------:R-:W-:Y:S01]  /*0d80*/  BSSY.RECONVERGENT B0, `(.L_x_50) ;  /* 0x0000009000007945 */ /* 0x000fe20003800200 */
[----:B------:R-:W-:-:S03]  /*0d90*/  ISETP.NE.AND P0, PT, R5, 0x1, PT ;  /* 0x000000010500780c */ /* 0x000fc60003f05270 */
[----:B------:R-:W-:Y:S10]  /*0da0*/  @P1 BRA `(.L_x_51) ;  /* 0x0000000000181947 */ /* 0x000ff40003800000 */
[----:B------:R-:W0:Y:S01]  /*0db0*/  LDC.64 R14, c[0x0][0x388] ;  /* 0x0000e200ff0e7b82 */ /* 0x000e220000000a00 */
[----:B------:R-:W-:-:S05]  /*0dc0*/  IADD3 R18, PT, PT, R3, R20, RZ ;  /* 0x0000001403127210 */ /* 0x000fca0007ffe0ff */
[----:B------:R-:W-:-:S04]  /*0dd0*/  IMAD R19, R7, R18, R17 ;  /* 0x0000001207137224 */ /* 0x000fc800078e0211 */
[----:B0-----:R-:W-:-:S06]  /*0de0*/  IMAD.WIDE R14, R19, 0x4, R14 ;  /* 0x00000004130e7825 */ /* 0x001fcc00078e020e */
[----:B------:R-:W2:Y:S02]  /*0df0*/  LDG.E R15, desc[UR6][R14.64] ;  /* 0x000000060e0f7981 */ /* 0x000ea4000c1e1900 */
[----:B--2---:R-:W-:-:S07]  /*0e00*/  VIMNMX R0, PT, PT, R0, R15, PT ;  /* 0x0000000f00007248 */ /* 0x004fce0003fe0100 */
.L_x_51:
[----:B------:R-:W-:Y:S05]  /*0e10*/  BSYNC.RECONVERGENT B0 ;  /* 0x0000000000007941 */ /* 0x000fea0003800200 */
.L_x_50:
[----:B------:R-:W-:Y:S05]  /*0e20*/  @!P0 BRA `(.L_x_49) ;  /* 0x0000000000308947 */ /* 0x000fea0003800000 */
[----:B------:R-:W0:Y:S01]  /*0e30*/  @!P1 LDC.64 R18, c[0x0][0x388] ;  /* 0x0000e200ff129b82 */ /* 0x000e220000000a00 */
[----:B------:R-:W-:Y:S01]  /*0e40*/  @!P1 IMAD.IADD R22, R8, 0x1, R20 ;  /* 0x0000000108169824 */ /* 0x000fe200078e0214 */
[----:B------:R-:W-:-:S03]  /*0e50*/  @!P2 IADD3 R20, PT, PT, R9, R20, RZ ;  /* 0x000000140914a210 */ /* 0x000fc60007ffe0ff */
[C-C-:B------:R-:W-:Y:S02]  /*0e60*/  @!P1 IMAD R21, R7.reuse, R22, R17.reuse ;  /* 0x0000001607159224 */ /* 0x140fe400078e0211 */
[----:B------:R-:W-:Y:S01]  /*0e70*/  @!P2 IMAD R17, R7, R20, R17 ;  /* 0x000000140711a224 */ /* 0x000fe200078e0211 */
[----:B------:R-:W1:Y:S01]  /*0e80*/  @!P2 LDC.64 R14, c[0x0][0x388] ;  /* 0x0000e200ff0eab82 */ /* 0x000e620000000a00 */
[----:B0-----:R-:W-:-:S06]  /*0e90*/  @!P1 IMAD.WIDE R18, R21, 0x4, R18 ;  /* 0x0000000415129825 */ /* 0x001fcc00078e0212 */
[----:B------:R-:W2:Y:S01]  /*0ea0*/  @!P1 LDG.E R19, desc[UR6][R18.64] ;  /* 0x0000000612139981 */ /* 0x000ea2000c1e1900 */
[----:B-1----:R-:W-:-:S06]  /*0eb0*/  @!P2 IMAD.WIDE R14, R17, 0x4, R14 ;  /* 0x00000004110ea825 */ /* 0x002fcc00078e020e */
[----:B------:R-:W3:Y:S01]  /*0ec0*/  @!P2 LDG.E R15, desc[UR6][R14.64] ;  /* 0x000000060e0fa981 */ /* 0x000ee2000c1e1900 */
[----:B--2---:R-:W-:-:S04]  /*0ed0*/  @!P1 VIMNMX R0, PT, PT, R0, R19, PT ;  /* 0x0000001300009248 */ /* 0x004fc80003fe0100 */
[----:B---3--:R-:W-:-:S07]  /*0ee0*/  @!P2 VIMNMX R0, PT, PT, R0, R15, PT ;  /* 0x0000000f0000a248 */ /* 0x008fce0003fe0100 */
.L_x_49:
[----:B------:R-:W0:Y:S01]  /*0ef0*/  LDCU UR5, c[0x0][0x398] ;  /* 0x00007300ff0577ac */ /* 0x000e220008000800 */
[----:B------:R-:W-:-:S04]  /*0f00*/  UIADD3 UR4, UPT, UPT, UR4, 0x1, URZ ;  /* 0x0000000104047890 */ /* 0x000fc8000fffe0ff */
[----:B0-----:R-:W-:-:S09]  /*0f10*/  UISETP.NE.AND UP0, UPT, UR4, UR5, UPT ;  /* 0x000000050400728c */ /* 0x001fd2000bf05270 */
[----:B------:R-:W-:Y:S05]  /*0f20*/  BRA.U UP0, `(.L_x_52) ;  /* 0xfffffff100cc7547 */ /* 0x000fea000b83ffff */
.L_x_43:
[----:B------:R-:W0:Y:S01]  /*0f30*/  LDCU.64 UR8, c[0x0][0x390] ;  /* 0x00007200ff0877ac */ /* 0x000e220008000a00 */
[C---:B------:R-:W-:Y:S01]  /*0f40*/  IMAD.IADD R5, R4.reuse, 0x1, R2 ;  /* 0x0000000104057824 */ /* 0x040fe200078e0202 */
        /* <DEDUP_REMOVED lines=9> */
.L_x_53:
        /* <DEDUP_REMOVED lines=10> */
.L_x_60:


//--------------------- .nv.shared._Z19sharpenImgOptimizedPiS_iiff --------------------------
	.section	.nv.shared._Z19sharpenImgOptimizedPiS_iiff,"aw",@nobits
	.sectionflags	@""
	.align	4
.nv.shared._Z19sharpenImgOptimizedPiS_iiff:
	.zero		2320


//--------------------- .nv.shared.reserved.0     --------------------------
	.section	.nv.shared.reserved.0,"aw",@nobits
	.weak		__nv_reservedSMEM_offset_0_alias
	.size		__nv_reservedSMEM_offset_0_alias, 0, 64
	.other		__nv_reservedSMEM_offset_0_alias,@"STO_CUDA_RESERVED_SHARED STV_DEFAULT"
__nv_reservedSMEM_offset_0_alias:
	.zero		0
	.zero		64


//--------------------- .nv.shared._Z17dilationImgSharedPiS_iii --------------------------
	.section	.nv.shared._Z17dilationImgSharedPiS_iii,"aw",@nobits
	.sectionflags	@""
	.align	4
.nv.shared._Z17dilationImgSharedPiS_iii:
	.zero		2320


//--------------------- .nv.shared._Z16erosionImgSharedPiS_iii --------------------------
	.section	.nv.shared._Z16erosionImgSharedPiS_iii,"aw",@nobits
	.sectionflags	@""
	.align	4
.nv.shared._Z16erosionImgSharedPiS_iii:
	.zero		2320


//--------------------- .nv.constant0._Z19sharpenImgOptimizedPiS_iiff --------------------------
	.section	.nv.constant0._Z19sharpenImgOptimizedPiS_iiff,"a",@progbits
	.sectionflags	@""
	.align	4
.nv.constant0._Z19sharpenImgOptimizedPiS_iiff:
	.zero		928


//--------------------- .nv.constant0._Z10sharpenImgPiS_iiff --------------------------
	.section	.nv.constant0._Z10sharpenImgPiS_iiff,"a",@progbits
	.sectionflags	@""
	.align	4
.nv.constant0._Z10sharpenImgPiS_iiff:
	.zero		928


//--------------------- .nv.constant0._Z7blurImgPiS_iii --------------------------
	.section	.nv.constant0._Z7blurImgPiS_iii,"a",@progbits
	.sectionflags	@""
	.align	4
.nv.constant0._Z7blurImgPiS_iii:
	.zero		924


//--------------------- .nv.constant0._Z17dilationImgSharedPiS_iii --------------------------
	.section	.nv.constant0._Z17dilationImgSharedPiS_iii,"a",@progbits
	.sectionflags	@""
	.align	4
.nv.constant0._Z17dilationImgSharedPiS_iii:
	.zero		924


//--------------------- .nv.constant0._Z11dilationImgPiS_iii --------------------------
	.section	.nv.constant0._Z11dilationImgPiS_iii,"a",@progbits
	.sectionflags	@""
	.align	4
.nv.constant0._Z11dilationImgPiS_iii:
	.zero		924


//--------------------- .nv.constant0._Z16erosionImgSharedPiS_iii --------------------------
	.section	.nv.constant0._Z16erosionImgSharedPiS_iii,"a",@progbits
	.sectionflags	@""
	.align	4
.nv.constant0._Z16erosionImgSharedPiS_iii:
	.zero		924


//--------------------- .nv.constant0._Z10erosionImgPiS_iii --------------------------
	.section	.nv.constant0._Z10erosionImgPiS_iii,"a",@progbits
	.sectionflags	@""
	.align	4
.nv.constant0._Z10erosionImgPiS_iii:
	.zero		924


//--------------------- SYMBOLS --------------------------

	.type		.nv.reservedSmem.offset0,@object
	.size		.nv.reservedSmem.offset0,0x4
	.type		.nv.reservedSmem.cap,@object
	.size		.nv.reservedSmem.cap,0x4
